//
// Generated by NVIDIA NVVM Compiler
//
// Compiler Build ID: CL-36424714
// Cuda compilation tools, release 13.0, V13.0.88
// Based on NVVM 20.0.0
//

.version 9.0
.target sm_100
.address_size 64


.entry _Z10matchCardsmPKmPKcPm(
	.param .u64 _Z10matchCardsmPKmPKcPm_param_0,
	.param .u64 .ptr .align 1 _Z10matchCardsmPKmPKcPm_param_1,
	.param .u64 .ptr .align 1 _Z10matchCardsmPKmPKcPm_param_2,
	.param .u64 .ptr .align 1 _Z10matchCardsmPKmPKcPm_param_3
)
{
	.local .align 16 .b8 	__local_depot0[288];
	.reg .b64 	%SP;
	.reg .b64 	%SPL;
	.reg .pred 	%p<281>;
	.reg .b16 	%rs<46>;
	.reg .b32 	%r<34>;
	.reg .b64 	%rd<659>;

	mov.u64 	%SPL, __local_depot0;
	ld.param.u64 	%rd76, [_Z10matchCardsmPKmPKcPm_param_1];
	ld.param.u64 	%rd77, [_Z10matchCardsmPKmPKcPm_param_2];
	cvta.to.global.u64 	%rd78, %rd77;
	cvta.to.global.u64 	%rd79, %rd76;
	add.u64 	%rd1, %SPL, 0;
	add.u64 	%rd2, %SPL, 80;
	mov.u32 	%r11, %tid.x;
	mul.wide.u32 	%rd82, %r11, 8;
	add.s64 	%rd83, %rd79, %rd82;
	ld.global.u64 	%rd84, [%rd83];
	add.s64 	%rd3, %rd78, %rd84;
	ld.global.u8 	%rs37, [%rd3];
	setp.eq.s16 	%p4, %rs37, 0;
	mov.b64 	%rd628, 0;
	mov.b16 	%rs18, 0;
	mov.pred 	%p3, -1;
	mov.pred 	%p279, %p3;
	mov.u16 	%rs41, %rs18;
	@%p4 bra 	$L__BB0_4;
	mov.b64 	%rd628, 0;
$L__BB0_2:
	setp.eq.s16 	%p6, %rs37, 58;
	mov.b16 	%rs41, 58;
	mov.pred 	%p279, 0;
	@%p6 bra 	$L__BB0_4;
	add.s64 	%rd5, %rd628, 1;
	add.s64 	%rd86, %rd3, %rd628;
	ld.global.u8 	%rs37, [%rd86+1];
	setp.ne.s16 	%p8, %rs37, 0;
	mov.u64 	%rd628, %rd5;
	mov.pred 	%p279, %p3;
	mov.u16 	%rs41, %rs18;
	@%p8 bra 	$L__BB0_2;
$L__BB0_4:
	mov.b16 	%rs22, 0;
	mov.pred 	%p9, -1;
	mov.pred 	%p280, %p9;
	mov.u16 	%rs45, %rs22;
	@%p279 bra 	$L__BB0_15;
	mov.b64 	%rd624, 0;
$L__BB0_6:
	mov.u64 	%rd8, %rd624;
	and.b16  	%rs24, %rs41, 255;
	setp.eq.s16 	%p11, %rs24, 124;
	mov.b16 	%rs45, 124;
	mov.pred 	%p280, 0;
	@%p11 bra 	$L__BB0_15;
	add.s16 	%rs25, %rs41, -58;
	and.b16  	%rs26, %rs25, 255;
	setp.lt.u16 	%p12, %rs26, 246;
	mov.u64 	%rd624, %rd8;
	mov.u64 	%rd627, %rd628;
	@%p12 bra 	$L__BB0_14;
	mov.b32 	%r28, 0;
	mov.u16 	%rs40, %rs41;
	mov.u32 	%r30, %r28;
$L__BB0_9:
	and.b16  	%rs27, %rs40, 255;
	setp.gt.u16 	%p13, %rs27, 57;
	@%p13 bra 	$L__BB0_11;
	cvt.u32.u16 	%r13, %rs40;
	and.b32  	%r14, %r13, 255;
	mad.lo.s32 	%r15, %r30, 10, %r14;
	add.s32 	%r30, %r15, -48;
	add.s32 	%r4, %r28, 1;
	cvt.u64.u32 	%rd88, %r28;
	add.s64 	%rd89, %rd628, %rd88;
	add.s64 	%rd90, %rd3, %rd89;
	ld.global.s8 	%rs40, [%rd90+1];
	setp.gt.s16 	%p14, %rs40, 47;
	mov.u32 	%r28, %r4;
	@%p14 bra 	$L__BB0_9;
$L__BB0_11:
	cvt.s64.s32 	%rd91, %r30;
	add.s64 	%rd624, %rd8, 1;
	shl.b64 	%rd92, %rd8, 3;
	add.s64 	%rd93, %rd1, %rd92;
	st.local.u64 	[%rd93], %rd91;
	mov.u64 	%rd627, %rd628;
$L__BB0_12:
	add.s16 	%rs28, %rs41, -58;
	and.b16  	%rs29, %rs28, 255;
	setp.lt.u16 	%p15, %rs29, 246;
	@%p15 bra 	$L__BB0_14;
	add.s64 	%rd11, %rd627, 1;
	add.s64 	%rd94, %rd3, %rd627;
	ld.global.u8 	%rs41, [%rd94+1];
	setp.ne.s16 	%p16, %rs41, 0;
	mov.u64 	%rd627, %rd11;
	@%p16 bra 	$L__BB0_12;
$L__BB0_14:
	add.s64 	%rd628, %rd627, 1;
	add.s64 	%rd95, %rd3, %rd627;
	ld.global.u8 	%rs41, [%rd95+1];
	setp.ne.s16 	%p18, %rs41, 0;
	mov.pred 	%p280, %p9;
	mov.u16 	%rs45, %rs22;
	@%p18 bra 	$L__BB0_6;
$L__BB0_15:
	@%p280 bra 	$L__BB0_27;
	mov.b64 	%rd630, 0;
$L__BB0_17:
	mov.u64 	%rd17, %rd630;
	add.s16 	%rs31, %rs45, -58;
	and.b16  	%rs32, %rs31, 255;
	setp.lt.u16 	%p19, %rs32, 246;
	mov.u64 	%rd633, %rd628;
	@%p19 bra 	$L__BB0_25;
	mov.b32 	%r31, 0;
	mov.u16 	%rs44, %rs45;
	mov.u32 	%r33, %r31;
$L__BB0_19:
	and.b16  	%rs33, %rs44, 255;
	setp.gt.u16 	%p20, %rs33, 57;
	@%p20 bra 	$L__BB0_21;
	cvt.u32.u16 	%r17, %rs44;
	and.b32  	%r18, %r17, 255;
	mad.lo.s32 	%r19, %r33, 10, %r18;
	add.s32 	%r33, %r19, -48;
	add.s32 	%r9, %r31, 1;
	cvt.u64.u32 	%rd98, %r31;
	add.s64 	%rd99, %rd628, %rd98;
	add.s64 	%rd100, %rd3, %rd99;
	ld.global.s8 	%rs44, [%rd100+1];
	setp.gt.s16 	%p21, %rs44, 47;
	mov.u32 	%r31, %r9;
	@%p21 bra 	$L__BB0_19;
$L__BB0_21:
	cvt.s64.s32 	%rd101, %r33;
	add.s64 	%rd630, %rd17, 1;
	shl.b64 	%rd102, %rd17, 3;
	add.s64 	%rd103, %rd2, %rd102;
	st.local.u64 	[%rd103], %rd101;
	and.b16  	%rs34, %rs45, 255;
	setp.eq.s16 	%p22, %rs34, 0;
	mov.u64 	%rd633, %rd628;
	@%p22 bra 	$L__BB0_25;
	mov.u64 	%rd633, %rd628;
$L__BB0_23:
	add.s16 	%rs35, %rs45, -58;
	and.b16  	%rs36, %rs35, 255;
	setp.lt.u16 	%p23, %rs36, 246;
	@%p23 bra 	$L__BB0_25;
	add.s64 	%rd20, %rd633, 1;
	add.s64 	%rd104, %rd3, %rd633;
	ld.global.u8 	%rs45, [%rd104+1];
	setp.ne.s16 	%p24, %rs45, 0;
	mov.u64 	%rd633, %rd20;
	@%p24 bra 	$L__BB0_23;
$L__BB0_25:
	add.s64 	%rd628, %rd633, 1;
	add.s64 	%rd105, %rd3, %rd633;
	ld.global.u8 	%rs45, [%rd105+1];
	setp.ne.s16 	%p25, %rs45, 0;
	setp.lt.u64 	%p26, %rd630, 25;
	and.pred  	%p27, %p25, %p26;
	@%p27 bra 	$L__BB0_17;
	ld.local.u64 	%rd658, [%rd2];
	ld.local.u64 	%rd657, [%rd2+8];
	ld.local.u64 	%rd656, [%rd2+16];
	ld.local.u64 	%rd655, [%rd2+24];
	ld.local.u64 	%rd654, [%rd2+32];
	ld.local.u64 	%rd653, [%rd2+40];
	ld.local.u64 	%rd652, [%rd2+48];
	ld.local.u64 	%rd651, [%rd2+56];
	ld.local.u64 	%rd650, [%rd2+64];
	ld.local.u64 	%rd649, [%rd2+72];
	ld.local.u64 	%rd648, [%rd2+80];
	ld.local.u64 	%rd647, [%rd2+88];
	ld.local.u64 	%rd646, [%rd2+96];
	ld.local.u64 	%rd645, [%rd2+104];
	ld.local.u64 	%rd644, [%rd2+112];
	ld.local.u64 	%rd643, [%rd2+120];
	ld.local.u64 	%rd642, [%rd2+128];
	ld.local.u64 	%rd641, [%rd2+136];
	ld.local.u64 	%rd640, [%rd2+144];
	ld.local.u64 	%rd639, [%rd2+152];
	ld.local.u64 	%rd638, [%rd2+160];
	ld.local.u64 	%rd637, [%rd2+168];
	ld.local.u64 	%rd636, [%rd2+176];
	ld.local.u64 	%rd635, [%rd2+184];
	ld.local.u64 	%rd634, [%rd2+192];
$L__BB0_27:
	ld.param.u64 	%rd620, [_Z10matchCardsmPKmPKcPm_param_3];
	mov.u32 	%r20, %tid.x;
	ld.local.v2.u64 	{%rd106, %rd107}, [%rd1];
	setp.eq.s64 	%p28, %rd658, %rd106;
	selp.u64 	%rd108, 1, 0, %p28;
	setp.eq.s64 	%p29, %rd658, %rd107;
	selp.u64 	%rd109, 1, 0, %p29;
	add.s64 	%rd110, %rd108, %rd109;
	ld.local.v2.u64 	{%rd111, %rd112}, [%rd1+16];
	setp.eq.s64 	%p30, %rd658, %rd111;
	selp.u64 	%rd113, 1, 0, %p30;
	add.s64 	%rd114, %rd110, %rd113;
	setp.eq.s64 	%p31, %rd658, %rd112;
	selp.u64 	%rd115, 1, 0, %p31;
	add.s64 	%rd116, %rd114, %rd115;
	ld.local.v2.u64 	{%rd117, %rd118}, [%rd1+32];
	setp.eq.s64 	%p32, %rd658, %rd117;
	selp.u64 	%rd119, 1, 0, %p32;
	add.s64 	%rd120, %rd116, %rd119;
	setp.eq.s64 	%p33, %rd658, %rd118;
	selp.u64 	%rd121, 1, 0, %p33;
	add.s64 	%rd122, %rd120, %rd121;
	ld.local.v2.u64 	{%rd123, %rd124}, [%rd1+48];
	setp.eq.s64 	%p34, %rd658, %rd123;
	selp.u64 	%rd125, 1, 0, %p34;
	add.s64 	%rd126, %rd122, %rd125;
	setp.eq.s64 	%p35, %rd658, %rd124;
	selp.u64 	%rd127, 1, 0, %p35;
	add.s64 	%rd128, %rd126, %rd127;
	ld.local.v2.u64 	{%rd129, %rd130}, [%rd1+64];
	setp.eq.s64 	%p36, %rd658, %rd129;
	selp.u64 	%rd131, 1, 0, %p36;
	add.s64 	%rd132, %rd128, %rd131;
	setp.eq.s64 	%p37, %rd658, %rd130;
	selp.u64 	%rd133, 1, 0, %p37;
	add.s64 	%rd134, %rd132, %rd133;
	setp.eq.s64 	%p38, %rd657, %rd106;
	selp.u64 	%rd135, 1, 0, %p38;
	add.s64 	%rd136, %rd134, %rd135;
	setp.eq.s64 	%p39, %rd657, %rd107;
	selp.u64 	%rd137, 1, 0, %p39;
	add.s64 	%rd138, %rd136, %rd137;
	setp.eq.s64 	%p40, %rd657, %rd111;
	selp.u64 	%rd139, 1, 0, %p40;
	add.s64 	%rd140, %rd138, %rd139;
	setp.eq.s64 	%p41, %rd657, %rd112;
	selp.u64 	%rd141, 1, 0, %p41;
	add.s64 	%rd142, %rd140, %rd141;
	setp.eq.s64 	%p42, %rd657, %rd117;
	selp.u64 	%rd143, 1, 0, %p42;
	add.s64 	%rd144, %rd142, %rd143;
	setp.eq.s64 	%p43, %rd657, %rd118;
	selp.u64 	%rd145, 1, 0, %p43;
	add.s64 	%rd146, %rd144, %rd145;
	setp.eq.s64 	%p44, %rd657, %rd123;
	selp.u64 	%rd147, 1, 0, %p44;
	add.s64 	%rd148, %rd146, %rd147;
	setp.eq.s64 	%p45, %rd657, %rd124;
	selp.u64 	%rd149, 1, 0, %p45;
	add.s64 	%rd150, %rd148, %rd149;
	setp.eq.s64 	%p46, %rd657, %rd129;
	selp.u64 	%rd151, 1, 0, %p46;
	add.s64 	%rd152, %rd150, %rd151;
	setp.eq.s64 	%p47, %rd657, %rd130;
	selp.u64 	%rd153, 1, 0, %p47;
	add.s64 	%rd154, %rd152, %rd153;
	setp.eq.s64 	%p48, %rd656, %rd106;
	selp.u64 	%rd155, 1, 0, %p48;
	add.s64 	%rd156, %rd154, %rd155;
	setp.eq.s64 	%p49, %rd656, %rd107;
	selp.u64 	%rd157, 1, 0, %p49;
	add.s64 	%rd158, %rd156, %rd157;
	setp.eq.s64 	%p50, %rd656, %rd111;
	selp.u64 	%rd159, 1, 0, %p50;
	add.s64 	%rd160, %rd158, %rd159;
	setp.eq.s64 	%p51, %rd656, %rd112;
	selp.u64 	%rd161, 1, 0, %p51;
	add.s64 	%rd162, %rd160, %rd161;
	setp.eq.s64 	%p52, %rd656, %rd117;
	selp.u64 	%rd163, 1, 0, %p52;
	add.s64 	%rd164, %rd162, %rd163;
	setp.eq.s64 	%p53, %rd656, %rd118;
	selp.u64 	%rd165, 1, 0, %p53;
	add.s64 	%rd166, %rd164, %rd165;
	setp.eq.s64 	%p54, %rd656, %rd123;
	selp.u64 	%rd167, 1, 0, %p54;
	add.s64 	%rd168, %rd166, %rd167;
	setp.eq.s64 	%p55, %rd656, %rd124;
	selp.u64 	%rd169, 1, 0, %p55;
	add.s64 	%rd170, %rd168, %rd169;
	setp.eq.s64 	%p56, %rd656, %rd129;
	selp.u64 	%rd171, 1, 0, %p56;
	add.s64 	%rd172, %rd170, %rd171;
	setp.eq.s64 	%p57, %rd656, %rd130;
	selp.u64 	%rd173, 1, 0, %p57;
	add.s64 	%rd174, %rd172, %rd173;
	setp.eq.s64 	%p58, %rd655, %rd106;
	selp.u64 	%rd175, 1, 0, %p58;
	add.s64 	%rd176, %rd174, %rd175;
	setp.eq.s64 	%p59, %rd655, %rd107;
	selp.u64 	%rd177, 1, 0, %p59;
	add.s64 	%rd178, %rd176, %rd177;
	setp.eq.s64 	%p60, %rd655, %rd111;
	selp.u64 	%rd179, 1, 0, %p60;
	add.s64 	%rd180, %rd178, %rd179;
	setp.eq.s64 	%p61, %rd655, %rd112;
	selp.u64 	%rd181, 1, 0, %p61;
	add.s64 	%rd182, %rd180, %rd181;
	setp.eq.s64 	%p62, %rd655, %rd117;
	selp.u64 	%rd183, 1, 0, %p62;
	add.s64 	%rd184, %rd182, %rd183;
	setp.eq.s64 	%p63, %rd655, %rd118;
	selp.u64 	%rd185, 1, 0, %p63;
	add.s64 	%rd186, %rd184, %rd185;
	setp.eq.s64 	%p64, %rd655, %rd123;
	selp.u64 	%rd187, 1, 0, %p64;
	add.s64 	%rd188, %rd186, %rd187;
	setp.eq.s64 	%p65, %rd655, %rd124;
	selp.u64 	%rd189, 1, 0, %p65;
	add.s64 	%rd190, %rd188, %rd189;
	setp.eq.s64 	%p66, %rd655, %rd129;
	selp.u64 	%rd191, 1, 0, %p66;
	add.s64 	%rd192, %rd190, %rd191;
	setp.eq.s64 	%p67, %rd655, %rd130;
	selp.u64 	%rd193, 1, 0, %p67;
	add.s64 	%rd194, %rd192, %rd193;
	setp.eq.s64 	%p68, %rd654, %rd106;
	selp.u64 	%rd195, 1, 0, %p68;
	add.s64 	%rd196, %rd194, %rd195;
	setp.eq.s64 	%p69, %rd654, %rd107;
	selp.u64 	%rd197, 1, 0, %p69;
	add.s64 	%rd198, %rd196, %rd197;
	setp.eq.s64 	%p70, %rd654, %rd111;
	selp.u64 	%rd199, 1, 0, %p70;
	add.s64 	%rd200, %rd198, %rd199;
	setp.eq.s64 	%p71, %rd654, %rd112;
	selp.u64 	%rd201, 1, 0, %p71;
	add.s64 	%rd202, %rd200, %rd201;
	setp.eq.s64 	%p72, %rd654, %rd117;
	selp.u64 	%rd203, 1, 0, %p72;
	add.s64 	%rd204, %rd202, %rd203;
	setp.eq.s64 	%p73, %rd654, %rd118;
	selp.u64 	%rd205, 1, 0, %p73;
	add.s64 	%rd206, %rd204, %rd205;
	setp.eq.s64 	%p74, %rd654, %rd123;
	selp.u64 	%rd207, 1, 0, %p74;
	add.s64 	%rd208, %rd206, %rd207;
	setp.eq.s64 	%p75, %rd654, %rd124;
	selp.u64 	%rd209, 1, 0, %p75;
	add.s64 	%rd210, %rd208, %rd209;
	setp.eq.s64 	%p76, %rd654, %rd129;
	selp.u64 	%rd211, 1, 0, %p76;
	add.s64 	%rd212, %rd210, %rd211;
	setp.eq.s64 	%p77, %rd654, %rd130;
	selp.u64 	%rd213, 1, 0, %p77;
	add.s64 	%rd214, %rd212, %rd213;
	setp.eq.s64 	%p78, %rd653, %rd106;
	selp.u64 	%rd215, 1, 0, %p78;
	add.s64 	%rd216, %rd214, %rd215;
	setp.eq.s64 	%p79, %rd653, %rd107;
	selp.u64 	%rd217, 1, 0, %p79;
	add.s64 	%rd218, %rd216, %rd217;
	setp.eq.s64 	%p80, %rd653, %rd111;
	selp.u64 	%rd219, 1, 0, %p80;
	add.s64 	%rd220, %rd218, %rd219;
	setp.eq.s64 	%p81, %rd653, %rd112;
	selp.u64 	%rd221, 1, 0, %p81;
	add.s64 	%rd222, %rd220, %rd221;
	setp.eq.s64 	%p82, %rd653, %rd117;
	selp.u64 	%rd223, 1, 0, %p82;
	add.s64 	%rd224, %rd222, %rd223;
	setp.eq.s64 	%p83, %rd653, %rd118;
	selp.u64 	%rd225, 1, 0, %p83;
	add.s64 	%rd226, %rd224, %rd225;
	setp.eq.s64 	%p84, %rd653, %rd123;
	selp.u64 	%rd227, 1, 0, %p84;
	add.s64 	%rd228, %rd226, %rd227;
	setp.eq.s64 	%p85, %rd653, %rd124;
	selp.u64 	%rd229, 1, 0, %p85;
	add.s64 	%rd230, %rd228, %rd229;
	setp.eq.s64 	%p86, %rd653, %rd129;
	selp.u64 	%rd231, 1, 0, %p86;
	add.s64 	%rd232, %rd230, %rd231;
	setp.eq.s64 	%p87, %rd653, %rd130;
	selp.u64 	%rd233, 1, 0, %p87;
	add.s64 	%rd234, %rd232, %rd233;
	setp.eq.s64 	%p88, %rd652, %rd106;
	selp.u64 	%rd235, 1, 0, %p88;
	add.s64 	%rd236, %rd234, %rd235;
	setp.eq.s64 	%p89, %rd652, %rd107;
	selp.u64 	%rd237, 1, 0, %p89;
	add.s64 	%rd238, %rd236, %rd237;
	setp.eq.s64 	%p90, %rd652, %rd111;
	selp.u64 	%rd239, 1, 0, %p90;
	add.s64 	%rd240, %rd238, %rd239;
	setp.eq.s64 	%p91, %rd652, %rd112;
	selp.u64 	%rd241, 1, 0, %p91;
	add.s64 	%rd242, %rd240, %rd241;
	setp.eq.s64 	%p92, %rd652, %rd117;
	selp.u64 	%rd243, 1, 0, %p92;
	add.s64 	%rd244, %rd242, %rd243;
	setp.eq.s64 	%p93, %rd652, %rd118;
	selp.u64 	%rd245, 1, 0, %p93;
	add.s64 	%rd246, %rd244, %rd245;
	setp.eq.s64 	%p94, %rd652, %rd123;
	selp.u64 	%rd247, 1, 0, %p94;
	add.s64 	%rd248, %rd246, %rd247;
	setp.eq.s64 	%p95, %rd652, %rd124;
	selp.u64 	%rd249, 1, 0, %p95;
	add.s64 	%rd250, %rd248, %rd249;
	setp.eq.s64 	%p96, %rd652, %rd129;
	selp.u64 	%rd251, 1, 0, %p96;
	add.s64 	%rd252, %rd250, %rd251;
	setp.eq.s64 	%p97, %rd652, %rd130;
	selp.u64 	%rd253, 1, 0, %p97;
	add.s64 	%rd254, %rd252, %rd253;
	setp.eq.s64 	%p98, %rd651, %rd106;
	selp.u64 	%rd255, 1, 0, %p98;
	add.s64 	%rd256, %rd254, %rd255;
	setp.eq.s64 	%p99, %rd651, %rd107;
	selp.u64 	%rd257, 1, 0, %p99;
	add.s64 	%rd258, %rd256, %rd257;
	setp.eq.s64 	%p100, %rd651, %rd111;
	selp.u64 	%rd259, 1, 0, %p100;
	add.s64 	%rd260, %rd258, %rd259;
	setp.eq.s64 	%p101, %rd651, %rd112;
	selp.u64 	%rd261, 1, 0, %p101;
	add.s64 	%rd262, %rd260, %rd261;
	setp.eq.s64 	%p102, %rd651, %rd117;
	selp.u64 	%rd263, 1, 0, %p102;
	add.s64 	%rd264, %rd262, %rd263;
	setp.eq.s64 	%p103, %rd651, %rd118;
	selp.u64 	%rd265, 1, 0, %p103;
	add.s64 	%rd266, %rd264, %rd265;
	setp.eq.s64 	%p104, %rd651, %rd123;
	selp.u64 	%rd267, 1, 0, %p104;
	add.s64 	%rd268, %rd266, %rd267;
	setp.eq.s64 	%p105, %rd651, %rd124;
	selp.u64 	%rd269, 1, 0, %p105;
	add.s64 	%rd270, %rd268, %rd269;
	setp.eq.s64 	%p106, %rd651, %rd129;
	selp.u64 	%rd271, 1, 0, %p106;
	add.s64 	%rd272, %rd270, %rd271;
	setp.eq.s64 	%p107, %rd651, %rd130;
	selp.u64 	%rd273, 1, 0, %p107;
	add.s64 	%rd274, %rd272, %rd273;
	setp.eq.s64 	%p108, %rd650, %rd106;
	selp.u64 	%rd275, 1, 0, %p108;
	add.s64 	%rd276, %rd274, %rd275;
	setp.eq.s64 	%p109, %rd650, %rd107;
	selp.u64 	%rd277, 1, 0, %p109;
	add.s64 	%rd278, %rd276, %rd277;
	setp.eq.s64 	%p110, %rd650, %rd111;
	selp.u64 	%rd279, 1, 0, %p110;
	add.s64 	%rd280, %rd278, %rd279;
	setp.eq.s64 	%p111, %rd650, %rd112;
	selp.u64 	%rd281, 1, 0, %p111;
	add.s64 	%rd282, %rd280, %rd281;
	setp.eq.s64 	%p112, %rd650, %rd117;
	selp.u64 	%rd283, 1, 0, %p112;
	add.s64 	%rd284, %rd282, %rd283;
	setp.eq.s64 	%p113, %rd650, %rd118;
	selp.u64 	%rd285, 1, 0, %p113;
	add.s64 	%rd286, %rd284, %rd285;
	setp.eq.s64 	%p114, %rd650, %rd123;
	selp.u64 	%rd287, 1, 0, %p114;
	add.s64 	%rd288, %rd286, %rd287;
	setp.eq.s64 	%p115, %rd650, %rd124;
	selp.u64 	%rd289, 1, 0, %p115;
	add.s64 	%rd290, %rd288, %rd289;
	setp.eq.s64 	%p116, %rd650, %rd129;
	selp.u64 	%rd291, 1, 0, %p116;
	add.s64 	%rd292, %rd290, %rd291;
	setp.eq.s64 	%p117, %rd650, %rd130;
	selp.u64 	%rd293, 1, 0, %p117;
	add.s64 	%rd294, %rd292, %rd293;
	setp.eq.s64 	%p118, %rd649, %rd106;
	selp.u64 	%rd295, 1, 0, %p118;
	add.s64 	%rd296, %rd294, %rd295;
	setp.eq.s64 	%p119, %rd649, %rd107;
	selp.u64 	%rd297, 1, 0, %p119;
	add.s64 	%rd298, %rd296, %rd297;
	setp.eq.s64 	%p120, %rd649, %rd111;
	selp.u64 	%rd299, 1, 0, %p120;
	add.s64 	%rd300, %rd298, %rd299;
	setp.eq.s64 	%p121, %rd649, %rd112;
	selp.u64 	%rd301, 1, 0, %p121;
	add.s64 	%rd302, %rd300, %rd301;
	setp.eq.s64 	%p122, %rd649, %rd117;
	selp.u64 	%rd303, 1, 0, %p122;
	add.s64 	%rd304, %rd302, %rd303;
	setp.eq.s64 	%p123, %rd649, %rd118;
	selp.u64 	%rd305, 1, 0, %p123;
	add.s64 	%rd306, %rd304, %rd305;
	setp.eq.s64 	%p124, %rd649, %rd123;
	selp.u64 	%rd307, 1, 0, %p124;
	add.s64 	%rd308, %rd306, %rd307;
	setp.eq.s64 	%p125, %rd649, %rd124;
	selp.u64 	%rd309, 1, 0, %p125;
	add.s64 	%rd310, %rd308, %rd309;
	setp.eq.s64 	%p126, %rd649, %rd129;
	selp.u64 	%rd311, 1, 0, %p126;
	add.s64 	%rd312, %rd310, %rd311;
	setp.eq.s64 	%p127, %rd649, %rd130;
	selp.u64 	%rd313, 1, 0, %p127;
	add.s64 	%rd314, %rd312, %rd313;
	setp.eq.s64 	%p128, %rd648, %rd106;
	selp.u64 	%rd315, 1, 0, %p128;
	add.s64 	%rd316, %rd314, %rd315;
	setp.eq.s64 	%p129, %rd648, %rd107;
	selp.u64 	%rd317, 1, 0, %p129;
	add.s64 	%rd318, %rd316, %rd317;
	setp.eq.s64 	%p130, %rd648, %rd111;
	selp.u64 	%rd319, 1, 0, %p130;
	add.s64 	%rd320, %rd318, %rd319;
	setp.eq.s64 	%p131, %rd648, %rd112;
	selp.u64 	%rd321, 1, 0, %p131;
	add.s64 	%rd322, %rd320, %rd321;
	setp.eq.s64 	%p132, %rd648, %rd117;
	selp.u64 	%rd323, 1, 0, %p132;
	add.s64 	%rd324, %rd322, %rd323;
	setp.eq.s64 	%p133, %rd648, %rd118;
	selp.u64 	%rd325, 1, 0, %p133;
	add.s64 	%rd326, %rd324, %rd325;
	setp.eq.s64 	%p134, %rd648, %rd123;
	selp.u64 	%rd327, 1, 0, %p134;
	add.s64 	%rd328, %rd326, %rd327;
	setp.eq.s64 	%p135, %rd648, %rd124;
	selp.u64 	%rd329, 1, 0, %p135;
	add.s64 	%rd330, %rd328, %rd329;
	setp.eq.s64 	%p136, %rd648, %rd129;
	selp.u64 	%rd331, 1, 0, %p136;
	add.s64 	%rd332, %rd330, %rd331;
	setp.eq.s64 	%p137, %rd648, %rd130;
	selp.u64 	%rd333, 1, 0, %p137;
	add.s64 	%rd334, %rd332, %rd333;
	setp.eq.s64 	%p138, %rd647, %rd106;
	selp.u64 	%rd335, 1, 0, %p138;
	add.s64 	%rd336, %rd334, %rd335;
	setp.eq.s64 	%p139, %rd647, %rd107;
	selp.u64 	%rd337, 1, 0, %p139;
	add.s64 	%rd338, %rd336, %rd337;
	setp.eq.s64 	%p140, %rd647, %rd111;
	selp.u64 	%rd339, 1, 0, %p140;
	add.s64 	%rd340, %rd338, %rd339;
	setp.eq.s64 	%p141, %rd647, %rd112;
	selp.u64 	%rd341, 1, 0, %p141;
	add.s64 	%rd342, %rd340, %rd341;
	setp.eq.s64 	%p142, %rd647, %rd117;
	selp.u64 	%rd343, 1, 0, %p142;
	add.s64 	%rd344, %rd342, %rd343;
	setp.eq.s64 	%p143, %rd647, %rd118;
	selp.u64 	%rd345, 1, 0, %p143;
	add.s64 	%rd346, %rd344, %rd345;
	setp.eq.s64 	%p144, %rd647, %rd123;
	selp.u64 	%rd347, 1, 0, %p144;
	add.s64 	%rd348, %rd346, %rd347;
	setp.eq.s64 	%p145, %rd647, %rd124;
	selp.u64 	%rd349, 1, 0, %p145;
	add.s64 	%rd350, %rd348, %rd349;
	setp.eq.s64 	%p146, %rd647, %rd129;
	selp.u64 	%rd351, 1, 0, %p146;
	add.s64 	%rd352, %rd350, %rd351;
	setp.eq.s64 	%p147, %rd647, %rd130;
	selp.u64 	%rd353, 1, 0, %p147;
	add.s64 	%rd354, %rd352, %rd353;
	setp.eq.s64 	%p148, %rd646, %rd106;
	selp.u64 	%rd355, 1, 0, %p148;
	add.s64 	%rd356, %rd354, %rd355;
	setp.eq.s64 	%p149, %rd646, %rd107;
	selp.u64 	%rd357, 1, 0, %p149;
	add.s64 	%rd358, %rd356, %rd357;
	setp.eq.s64 	%p150, %rd646, %rd111;
	selp.u64 	%rd359, 1, 0, %p150;
	add.s64 	%rd360, %rd358, %rd359;
	setp.eq.s64 	%p151, %rd646, %rd112;
	selp.u64 	%rd361, 1, 0, %p151;
	add.s64 	%rd362, %rd360, %rd361;
	setp.eq.s64 	%p152, %rd646, %rd117;
	selp.u64 	%rd363, 1, 0, %p152;
	add.s64 	%rd364, %rd362, %rd363;
	setp.eq.s64 	%p153, %rd646, %rd118;
	selp.u64 	%rd365, 1, 0, %p153;
	add.s64 	%rd366, %rd364, %rd365;
	setp.eq.s64 	%p154, %rd646, %rd123;
	selp.u64 	%rd367, 1, 0, %p154;
	add.s64 	%rd368, %rd366, %rd367;
	setp.eq.s64 	%p155, %rd646, %rd124;
	selp.u64 	%rd369, 1, 0, %p155;
	add.s64 	%rd370, %rd368, %rd369;
	setp.eq.s64 	%p156, %rd646, %rd129;
	selp.u64 	%rd371, 1, 0, %p156;
	add.s64 	%rd372, %rd370, %rd371;
	setp.eq.s64 	%p157, %rd646, %rd130;
	selp.u64 	%rd373, 1, 0, %p157;
	add.s64 	%rd374, %rd372, %rd373;
	setp.eq.s64 	%p158, %rd645, %rd106;
	selp.u64 	%rd375, 1, 0, %p158;
	add.s64 	%rd376, %rd374, %rd375;
	setp.eq.s64 	%p159, %rd645, %rd107;
	selp.u64 	%rd377, 1, 0, %p159;
	add.s64 	%rd378, %rd376, %rd377;
	setp.eq.s64 	%p160, %rd645, %rd111;
	selp.u64 	%rd379, 1, 0, %p160;
	add.s64 	%rd380, %rd378, %rd379;
	setp.eq.s64 	%p161, %rd645, %rd112;
	selp.u64 	%rd381, 1, 0, %p161;
	add.s64 	%rd382, %rd380, %rd381;
	setp.eq.s64 	%p162, %rd645, %rd117;
	selp.u64 	%rd383, 1, 0, %p162;
	add.s64 	%rd384, %rd382, %rd383;
	setp.eq.s64 	%p163, %rd645, %rd118;
	selp.u64 	%rd385, 1, 0, %p163;
	add.s64 	%rd386, %rd384, %rd385;
	setp.eq.s64 	%p164, %rd645, %rd123;
	selp.u64 	%rd387, 1, 0, %p164;
	add.s64 	%rd388, %rd386, %rd387;
	setp.eq.s64 	%p165, %rd645, %rd124;
	selp.u64 	%rd389, 1, 0, %p165;
	add.s64 	%rd390, %rd388, %rd389;
	setp.eq.s64 	%p166, %rd645, %rd129;
	selp.u64 	%rd391, 1, 0, %p166;
	add.s64 	%rd392, %rd390, %rd391;
	setp.eq.s64 	%p167, %rd645, %rd130;
	selp.u64 	%rd393, 1, 0, %p167;
	add.s64 	%rd394, %rd392, %rd393;
	setp.eq.s64 	%p168, %rd644, %rd106;
	selp.u64 	%rd395, 1, 0, %p168;
	add.s64 	%rd396, %rd394, %rd395;
	setp.eq.s64 	%p169, %rd644, %rd107;
	selp.u64 	%rd397, 1, 0, %p169;
	add.s64 	%rd398, %rd396, %rd397;
	setp.eq.s64 	%p170, %rd644, %rd111;
	selp.u64 	%rd399, 1, 0, %p170;
	add.s64 	%rd400, %rd398, %rd399;
	setp.eq.s64 	%p171, %rd644, %rd112;
	selp.u64 	%rd401, 1, 0, %p171;
	add.s64 	%rd402, %rd400, %rd401;
	setp.eq.s64 	%p172, %rd644, %rd117;
	selp.u64 	%rd403, 1, 0, %p172;
	add.s64 	%rd404, %rd402, %rd403;
	setp.eq.s64 	%p173, %rd644, %rd118;
	selp.u64 	%rd405, 1, 0, %p173;
	add.s64 	%rd406, %rd404, %rd405;
	setp.eq.s64 	%p174, %rd644, %rd123;
	selp.u64 	%rd407, 1, 0, %p174;
	add.s64 	%rd408, %rd406, %rd407;
	setp.eq.s64 	%p175, %rd644, %rd124;
	selp.u64 	%rd409, 1, 0, %p175;
	add.s64 	%rd410, %rd408, %rd409;
	setp.eq.s64 	%p176, %rd644, %rd129;
	selp.u64 	%rd411, 1, 0, %p176;
	add.s64 	%rd412, %rd410, %rd411;
	setp.eq.s64 	%p177, %rd644, %rd130;
	selp.u64 	%rd413, 1, 0, %p177;
	add.s64 	%rd414, %rd412, %rd413;
	setp.eq.s64 	%p178, %rd643, %rd106;
	selp.u64 	%rd415, 1, 0, %p178;
	add.s64 	%rd416, %rd414, %rd415;
	setp.eq.s64 	%p179, %rd643, %rd107;
	selp.u64 	%rd417, 1, 0, %p179;
	add.s64 	%rd418, %rd416, %rd417;
	setp.eq.s64 	%p180, %rd643, %rd111;
	selp.u64 	%rd419, 1, 0, %p180;
	add.s64 	%rd420, %rd418, %rd419;
	setp.eq.s64 	%p181, %rd643, %rd112;
	selp.u64 	%rd421, 1, 0, %p181;
	add.s64 	%rd422, %rd420, %rd421;
	setp.eq.s64 	%p182, %rd643, %rd117;
	selp.u64 	%rd423, 1, 0, %p182;
	add.s64 	%rd424, %rd422, %rd423;
	setp.eq.s64 	%p183, %rd643, %rd118;
	selp.u64 	%rd425, 1, 0, %p183;
	add.s64 	%rd426, %rd424, %rd425;
	setp.eq.s64 	%p184, %rd643, %rd123;
	selp.u64 	%rd427, 1, 0, %p184;
	add.s64 	%rd428, %rd426, %rd427;
	setp.eq.s64 	%p185, %rd643, %rd124;
	selp.u64 	%rd429, 1, 0, %p185;
	add.s64 	%rd430, %rd428, %rd429;
	setp.eq.s64 	%p186, %rd643, %rd129;
	selp.u64 	%rd431, 1, 0, %p186;
	add.s64 	%rd432, %rd430, %rd431;
	setp.eq.s64 	%p187, %rd643, %rd130;
	selp.u64 	%rd433, 1, 0, %p187;
	add.s64 	%rd434, %rd432, %rd433;
	setp.eq.s64 	%p188, %rd642, %rd106;
	selp.u64 	%rd435, 1, 0, %p188;
	add.s64 	%rd436, %rd434, %rd435;
	setp.eq.s64 	%p189, %rd642, %rd107;
	selp.u64 	%rd437, 1, 0, %p189;
	add.s64 	%rd438, %rd436, %rd437;
	setp.eq.s64 	%p190, %rd642, %rd111;
	selp.u64 	%rd439, 1, 0, %p190;
	add.s64 	%rd440, %rd438, %rd439;
	setp.eq.s64 	%p191, %rd642, %rd112;
	selp.u64 	%rd441, 1, 0, %p191;
	add.s64 	%rd442, %rd440, %rd441;
	setp.eq.s64 	%p192, %rd642, %rd117;
	selp.u64 	%rd443, 1, 0, %p192;
	add.s64 	%rd444, %rd442, %rd443;
	setp.eq.s64 	%p193, %rd642, %rd118;
	selp.u64 	%rd445, 1, 0, %p193;
	add.s64 	%rd446, %rd444, %rd445;
	setp.eq.s64 	%p194, %rd642, %rd123;
	selp.u64 	%rd447, 1, 0, %p194;
	add.s64 	%rd448, %rd446, %rd447;
	setp.eq.s64 	%p195, %rd642, %rd124;
	selp.u64 	%rd449, 1, 0, %p195;
	add.s64 	%rd450, %rd448, %rd449;
	setp.eq.s64 	%p196, %rd642, %rd129;
	selp.u64 	%rd451, 1, 0, %p196;
	add.s64 	%rd452, %rd450, %rd451;
	setp.eq.s64 	%p197, %rd642, %rd130;
	selp.u64 	%rd453, 1, 0, %p197;
	add.s64 	%rd454, %rd452, %rd453;
	setp.eq.s64 	%p198, %rd641, %rd106;
	selp.u64 	%rd455, 1, 0, %p198;
	add.s64 	%rd456, %rd454, %rd455;
	setp.eq.s64 	%p199, %rd641, %rd107;
	selp.u64 	%rd457, 1, 0, %p199;
	add.s64 	%rd458, %rd456, %rd457;
	setp.eq.s64 	%p200, %rd641, %rd111;
	selp.u64 	%rd459, 1, 0, %p200;
	add.s64 	%rd460, %rd458, %rd459;
	setp.eq.s64 	%p201, %rd641, %rd112;
	selp.u64 	%rd461, 1, 0, %p201;
	add.s64 	%rd462, %rd460, %rd461;
	setp.eq.s64 	%p202, %rd641, %rd117;
	selp.u64 	%rd463, 1, 0, %p202;
	add.s64 	%rd464, %rd462, %rd463;
	setp.eq.s64 	%p203, %rd641, %rd118;
	selp.u64 	%rd465, 1, 0, %p203;
	add.s64 	%rd466, %rd464, %rd465;
	setp.eq.s64 	%p204, %rd641, %rd123;
	selp.u64 	%rd467, 1, 0, %p204;
	add.s64 	%rd468, %rd466, %rd467;
	setp.eq.s64 	%p205, %rd641, %rd124;
	selp.u64 	%rd469, 1, 0, %p205;
	add.s64 	%rd470, %rd468, %rd469;
	setp.eq.s64 	%p206, %rd641, %rd129;
	selp.u64 	%rd471, 1, 0, %p206;
	add.s64 	%rd472, %rd470, %rd471;
	setp.eq.s64 	%p207, %rd641, %rd130;
	selp.u64 	%rd473, 1, 0, %p207;
	add.s64 	%rd474, %rd472, %rd473;
	setp.eq.s64 	%p208, %rd640, %rd106;
	selp.u64 	%rd475, 1, 0, %p208;
	add.s64 	%rd476, %rd474, %rd475;
	setp.eq.s64 	%p209, %rd640, %rd107;
	selp.u64 	%rd477, 1, 0, %p209;
	add.s64 	%rd478, %rd476, %rd477;
	setp.eq.s64 	%p210, %rd640, %rd111;
	selp.u64 	%rd479, 1, 0, %p210;
	add.s64 	%rd480, %rd478, %rd479;
	setp.eq.s64 	%p211, %rd640, %rd112;
	selp.u64 	%rd481, 1, 0, %p211;
	add.s64 	%rd482, %rd480, %rd481;
	setp.eq.s64 	%p212, %rd640, %rd117;
	selp.u64 	%rd483, 1, 0, %p212;
	add.s64 	%rd484, %rd482, %rd483;
	setp.eq.s64 	%p213, %rd640, %rd118;
	selp.u64 	%rd485, 1, 0, %p213;
	add.s64 	%rd486, %rd484, %rd485;
	setp.eq.s64 	%p214, %rd640, %rd123;
	selp.u64 	%rd487, 1, 0, %p214;
	add.s64 	%rd488, %rd486, %rd487;
	setp.eq.s64 	%p215, %rd640, %rd124;
	selp.u64 	%rd489, 1, 0, %p215;
	add.s64 	%rd490, %rd488, %rd489;
	setp.eq.s64 	%p216, %rd640, %rd129;
	selp.u64 	%rd491, 1, 0, %p216;
	add.s64 	%rd492, %rd490, %rd491;
	setp.eq.s64 	%p217, %rd640, %rd130;
	selp.u64 	%rd493, 1, 0, %p217;
	add.s64 	%rd494, %rd492, %rd493;
	setp.eq.s64 	%p218, %rd639, %rd106;
	selp.u64 	%rd495, 1, 0, %p218;
	add.s64 	%rd496, %rd494, %rd495;
	setp.eq.s64 	%p219, %rd639, %rd107;
	selp.u64 	%rd497, 1, 0, %p219;
	add.s64 	%rd498, %rd496, %rd497;
	setp.eq.s64 	%p220, %rd639, %rd111;
	selp.u64 	%rd499, 1, 0, %p220;
	add.s64 	%rd500, %rd498, %rd499;
	setp.eq.s64 	%p221, %rd639, %rd112;
	selp.u64 	%rd501, 1, 0, %p221;
	add.s64 	%rd502, %rd500, %rd501;
	setp.eq.s64 	%p222, %rd639, %rd117;
	selp.u64 	%rd503, 1, 0, %p222;
	add.s64 	%rd504, %rd502, %rd503;
	setp.eq.s64 	%p223, %rd639, %rd118;
	selp.u64 	%rd505, 1, 0, %p223;
	add.s64 	%rd506, %rd504, %rd505;
	setp.eq.s64 	%p224, %rd639, %rd123;
	selp.u64 	%rd507, 1, 0, %p224;
	add.s64 	%rd508, %rd506, %rd507;
	setp.eq.s64 	%p225, %rd639, %rd124;
	selp.u64 	%rd509, 1, 0, %p225;
	add.s64 	%rd510, %rd508, %rd509;
	setp.eq.s64 	%p226, %rd639, %rd129;
	selp.u64 	%rd511, 1, 0, %p226;
	add.s64 	%rd512, %rd510, %rd511;
	setp.eq.s64 	%p227, %rd639, %rd130;
	selp.u64 	%rd513, 1, 0, %p227;
	add.s64 	%rd514, %rd512, %rd513;
	setp.eq.s64 	%p228, %rd638, %rd106;
	selp.u64 	%rd515, 1, 0, %p228;
	add.s64 	%rd516, %rd514, %rd515;
	setp.eq.s64 	%p229, %rd638, %rd107;
	selp.u64 	%rd517, 1, 0, %p229;
	add.s64 	%rd518, %rd516, %rd517;
	setp.eq.s64 	%p230, %rd638, %rd111;
	selp.u64 	%rd519, 1, 0, %p230;
	add.s64 	%rd520, %rd518, %rd519;
	setp.eq.s64 	%p231, %rd638, %rd112;
	selp.u64 	%rd521, 1, 0, %p231;
	add.s64 	%rd522, %rd520, %rd521;
	setp.eq.s64 	%p232, %rd638, %rd117;
	selp.u64 	%rd523, 1, 0, %p232;
	add.s64 	%rd524, %rd522, %rd523;
	setp.eq.s64 	%p233, %rd638, %rd118;
	selp.u64 	%rd525, 1, 0, %p233;
	add.s64 	%rd526, %rd524, %rd525;
	setp.eq.s64 	%p234, %rd638, %rd123;
	selp.u64 	%rd527, 1, 0, %p234;
	add.s64 	%rd528, %rd526, %rd527;
	setp.eq.s64 	%p235, %rd638, %rd124;
	selp.u64 	%rd529, 1, 0, %p235;
	add.s64 	%rd530, %rd528, %rd529;
	setp.eq.s64 	%p236, %rd638, %rd129;
	selp.u64 	%rd531, 1, 0, %p236;
	add.s64 	%rd532, %rd530, %rd531;
	setp.eq.s64 	%p237, %rd638, %rd130;
	selp.u64 	%rd533, 1, 0, %p237;
	add.s64 	%rd534, %rd532, %rd533;
	setp.eq.s64 	%p238, %rd637, %rd106;
	selp.u64 	%rd535, 1, 0, %p238;
	add.s64 	%rd536, %rd534, %rd535;
	setp.eq.s64 	%p239, %rd637, %rd107;
	selp.u64 	%rd537, 1, 0, %p239;
	add.s64 	%rd538, %rd536, %rd537;
	setp.eq.s64 	%p240, %rd637, %rd111;
	selp.u64 	%rd539, 1, 0, %p240;
	add.s64 	%rd540, %rd538, %rd539;
	setp.eq.s64 	%p241, %rd637, %rd112;
	selp.u64 	%rd541, 1, 0, %p241;
	add.s64 	%rd542, %rd540, %rd541;
	setp.eq.s64 	%p242, %rd637, %rd117;
	selp.u64 	%rd543, 1, 0, %p242;
	add.s64 	%rd544, %rd542, %rd543;
	setp.eq.s64 	%p243, %rd637, %rd118;
	selp.u64 	%rd545, 1, 0, %p243;
	add.s64 	%rd546, %rd544, %rd545;
	setp.eq.s64 	%p244, %rd637, %rd123;
	selp.u64 	%rd547, 1, 0, %p244;
	add.s64 	%rd548, %rd546, %rd547;
	setp.eq.s64 	%p245, %rd637, %rd124;
	selp.u64 	%rd549, 1, 0, %p245;
	add.s64 	%rd550, %rd548, %rd549;
	setp.eq.s64 	%p246, %rd637, %rd129;
	selp.u64 	%rd551, 1, 0, %p246;
	add.s64 	%rd552, %rd550, %rd551;
	setp.eq.s64 	%p247, %rd637, %rd130;
	selp.u64 	%rd553, 1, 0, %p247;
	add.s64 	%rd554, %rd552, %rd553;
	setp.eq.s64 	%p248, %rd636, %rd106;
	selp.u64 	%rd555, 1, 0, %p248;
	add.s64 	%rd556, %rd554, %rd555;
	setp.eq.s64 	%p249, %rd636, %rd107;
	selp.u64 	%rd557, 1, 0, %p249;
	add.s64 	%rd558, %rd556, %rd557;
	setp.eq.s64 	%p250, %rd636, %rd111;
	selp.u64 	%rd559, 1, 0, %p250;
	add.s64 	%rd560, %rd558, %rd559;
	setp.eq.s64 	%p251, %rd636, %rd112;
	selp.u64 	%rd561, 1, 0, %p251;
	add.s64 	%rd562, %rd560, %rd561;
	setp.eq.s64 	%p252, %rd636, %rd117;
	selp.u64 	%rd563, 1, 0, %p252;
	add.s64 	%rd564, %rd562, %rd563;
	setp.eq.s64 	%p253, %rd636, %rd118;
	selp.u64 	%rd565, 1, 0, %p253;
	add.s64 	%rd566, %rd564, %rd565;
	setp.eq.s64 	%p254, %rd636, %rd123;
	selp.u64 	%rd567, 1, 0, %p254;
	add.s64 	%rd568, %rd566, %rd567;
	setp.eq.s64 	%p255, %rd636, %rd124;
	selp.u64 	%rd569, 1, 0, %p255;
	add.s64 	%rd570, %rd568, %rd569;
	setp.eq.s64 	%p256, %rd636, %rd129;
	selp.u64 	%rd571, 1, 0, %p256;
	add.s64 	%rd572, %rd570, %rd571;
	setp.eq.s64 	%p257, %rd636, %rd130;
	selp.u64 	%rd573, 1, 0, %p257;
	add.s64 	%rd574, %rd572, %rd573;
	setp.eq.s64 	%p258, %rd635, %rd106;
	selp.u64 	%rd575, 1, 0, %p258;
	add.s64 	%rd576, %rd574, %rd575;
	setp.eq.s64 	%p259, %rd635, %rd107;
	selp.u64 	%rd577, 1, 0, %p259;
	add.s64 	%rd578, %rd576, %rd577;
	setp.eq.s64 	%p260, %rd635, %rd111;
	selp.u64 	%rd579, 1, 0, %p260;
	add.s64 	%rd580, %rd578, %rd579;
	setp.eq.s64 	%p261, %rd635, %rd112;
	selp.u64 	%rd581, 1, 0, %p261;
	add.s64 	%rd582, %rd580, %rd581;
	setp.eq.s64 	%p262, %rd635, %rd117;
	selp.u64 	%rd583, 1, 0, %p262;
	add.s64 	%rd584, %rd582, %rd583;
	setp.eq.s64 	%p263, %rd635, %rd118;
	selp.u64 	%rd585, 1, 0, %p263;
	add.s64 	%rd586, %rd584, %rd585;
	setp.eq.s64 	%p264, %rd635, %rd123;
	selp.u64 	%rd587, 1, 0, %p264;
	add.s64 	%rd588, %rd586, %rd587;
	setp.eq.s64 	%p265, %rd635, %rd124;
	selp.u64 	%rd589, 1, 0, %p265;
	add.s64 	%rd590, %rd588, %rd589;
	setp.eq.s64 	%p266, %rd635, %rd129;
	selp.u64 	%rd591, 1, 0, %p266;
	add.s64 	%rd592, %rd590, %rd591;
	setp.eq.s64 	%p267, %rd635, %rd130;
	selp.u64 	%rd593, 1, 0, %p267;
	add.s64 	%rd594, %rd592, %rd593;
	setp.eq.s64 	%p268, %rd634, %rd106;
	selp.u64 	%rd595, 1, 0, %p268;
	add.s64 	%rd596, %rd594, %rd595;
	setp.eq.s64 	%p269, %rd634, %rd107;
	selp.u64 	%rd597, 1, 0, %p269;
	add.s64 	%rd598, %rd596, %rd597;
	setp.eq.s64 	%p270, %rd634, %rd111;
	selp.u64 	%rd599, 1, 0, %p270;
	add.s64 	%rd600, %rd598, %rd599;
	setp.eq.s64 	%p271, %rd634, %rd112;
	selp.u64 	%rd601, 1, 0, %p271;
	add.s64 	%rd602, %rd600, %rd601;
	setp.eq.s64 	%p272, %rd634, %rd117;
	selp.u64 	%rd603, 1, 0, %p272;
	add.s64 	%rd604, %rd602, %rd603;
	setp.eq.s64 	%p273, %rd634, %rd118;
	selp.u64 	%rd605, 1, 0, %p273;
	add.s64 	%rd606, %rd604, %rd605;
	setp.eq.s64 	%p274, %rd634, %rd123;
	selp.u64 	%rd607, 1, 0, %p274;
	add.s64 	%rd608, %rd606, %rd607;
	setp.eq.s64 	%p275, %rd634, %rd124;
	selp.u64 	%rd609, 1, 0, %p275;
	add.s64 	%rd610, %rd608, %rd609;
	setp.eq.s64 	%p276, %rd634, %rd129;
	selp.u64 	%rd611, 1, 0, %p276;
	add.s64 	%rd612, %rd610, %rd611;
	setp.eq.s64 	%p277, %rd634, %rd130;
	selp.u64 	%rd613, 1, 0, %p277;
	add.s64 	%rd614, %rd612, %rd613;
	cvta.to.global.u64 	%rd615, %rd620;
	setp.eq.s64 	%p278, %rd614, 0;
	cvt.u32.u64 	%r21, %rd614;
	add.s32 	%r22, %r21, -1;
	mov.b32 	%r23, -1;
	shl.b32 	%r24, %r23, %r22;
	not.b32 	%r25, %r24;
	mov.b32 	%r26, 1;
	shl.b32 	%r27, %r26, %r25;
	cvt.s64.s32 	%rd616, %r27;
	selp.b64 	%rd617, 0, %rd616, %p278;
	mul.wide.u32 	%rd618, %r20, 8;
	add.s64 	%rd619, %rd615, %rd618;
	st.global.u64 	[%rd619], %rd617;
	ret;

}
.entry _Z6reducemPKmPm(
	.param .u64 _Z6reducemPKmPm_param_0,
	.param .u64 .ptr .align 1 _Z6reducemPKmPm_param_1,
	.param .u64 .ptr .align 1 _Z6reducemPKmPm_param_2
)
{
	.reg .pred 	%p<12>;
	.reg .b32 	%r<4>;
	.reg .b64 	%rd<39>;

	ld.param.u64 	%rd35, [_Z6reducemPKmPm_param_0];
	ld.param.u64 	%rd21, [_Z6reducemPKmPm_param_1];
	ld.param.u64 	%rd22, [_Z6reducemPKmPm_param_2];
	cvta.to.global.u64 	%rd1, %rd22;
	cvta.to.global.u64 	%rd23, %rd21;
	mov.u32 	%r1, %tid.x;
	shl.b32 	%r2, %r1, 1;
	mul.wide.u32 	%rd24, %r2, 8;
	add.s64 	%rd2, %rd23, %rd24;
	ld.global.u64 	%rd3, [%rd2];
	or.b32  	%r3, %r2, 1;
	cvt.u64.u32 	%rd4, %r3;
	setp.le.u64 	%p3, %rd35, %rd4;
	mov.b64 	%rd34, 0;
	@%p3 bra 	$L__BB1_2;
	ld.global.u64 	%rd34, [%rd2+8];
$L__BB1_2:
	add.s64 	%rd25, %rd34, %rd3;
	cvt.u64.u32 	%rd7, %r1;
	mul.wide.u32 	%rd26, %r1, 8;
	add.s64 	%rd8, %rd1, %rd26;
	st.global.u64 	[%rd8], %rd25;
	bar.sync 	0;
	setp.lt.u64 	%p5, %rd35, 2;
	mov.pred 	%p11, 0;
	@%p5 bra 	$L__BB1_10;
	shl.b64 	%rd27, %rd7, 3;
	add.s64 	%rd9, %rd8, %rd27;
	mov.u64 	%rd36, %rd35;
$L__BB1_4:
	mov.u64 	%rd10, %rd35;
	setp.le.u64 	%p6, %rd10, %rd7;
	@%p6 bra 	$L__BB1_8;
	ld.global.u64 	%rd12, [%rd9];
	setp.le.u64 	%p7, %rd36, %rd4;
	mov.b64 	%rd37, 0;
	@%p7 bra 	$L__BB1_7;
	ld.global.u64 	%rd37, [%rd9+8];
$L__BB1_7:
	add.s64 	%rd29, %rd37, %rd12;
	st.global.u64 	[%rd8], %rd29;
$L__BB1_8:
	bar.sync 	0;
	add.s64 	%rd30, %rd10, -1;
	shr.u64 	%rd31, %rd30, 1;
	add.s64 	%rd35, %rd31, 1;
	setp.gt.u64 	%p8, %rd10, 2;
	mov.u64 	%rd36, %rd10;
	@%p8 bra 	$L__BB1_4;
	setp.eq.s64 	%p11, %rd10, 2;
$L__BB1_10:
	bar.sync 	0;
	setp.ne.s32 	%p9, %r1, 0;
	@%p9 bra 	$L__BB1_14;
	ld.global.u64 	%rd16, [%rd1];
	mov.b64 	%rd38, 0;
	not.pred 	%p10, %p11;
	@%p10 bra 	$L__BB1_13;
	ld.global.u64 	%rd38, [%rd1+8];
$L__BB1_13:
	add.s64 	%rd33, %rd38, %rd16;
	st.global.u64 	[%rd1], %rd33;
$L__BB1_14:
	bar.sync 	0;
	ret;

}


// ===== COMPILED SASS (sm_100) =====

	.target	sm_100

	.elftype	@"ET_EXEC"


//--------------------- .note.nv.tkinfo           --------------------------
	.section	.note.nv.tkinfo,"",@"SHT_NOTE"
	.sectionflags	@"SHF_NOTE_NV_TKINFO"
	.tkinfo
        /*0018*/ 	.word	0x00000002
        /*0030*/ 	.string	""
        /*0030*/ 	.string	"ptxas"
        /*0030*/ 	.string	"Cuda compilation tools, release 13.0, V13.0.88"
        /*0030*/ 	.string	"Build cuda_13.0.r13.0/compiler.36424714_0"
        /*0030*/ 	.string	"-arch sm_100 -m 64 "



//--------------------- .note.nv.cuinfo           --------------------------
	.section	.note.nv.cuinfo,"",@"SHT_NOTE"
	.sectionflags	@"SHF_NOTE_NV_CUINFO"
        /*0018*/ 	.short	0x0002
        /*001a*/ 	.short	0x0064
        /*001c*/ 	.short	0x0082
	.zero		2


//--------------------- .nv.info                  --------------------------
	.section	.nv.info,"",@"SHT_CUDA_INFO"
	.align	4


	//----- nvinfo : EIATTR_REGCOUNT
	.align		4
        /*0000*/ 	.byte	0x04, 0x2f
        /*0002*/ 	.short	(.L_1 - .L_0)
	.align		4
.L_0:
        /*0004*/ 	.word	index@(_Z10matchCardsmPKmPKcPm)
        /*0008*/ 	.word	0x0000004d


	//----- nvinfo : EIATTR_FRAME_SIZE
	.align		4
.L_1:
        /*000c*/ 	.byte	0x04, 0x11
        /*000e*/ 	.short	(.L_3 - .L_2)
	.align		4
.L_2:
        /*0010*/ 	.word	index@(_Z10matchCardsmPKmPKcPm)
        /*0014*/ 	.word	0x00000120


	//----- nvinfo : EIATTR_REGCOUNT
	.align		4
.L_3:
        /*0018*/ 	.byte	0x04, 0x2f
        /*001a*/ 	.short	(.L_5 - .L_4)
	.align		4
.L_4:
        /*001c*/ 	.word	index@(_Z6reducemPKmPm)
        /*0020*/ 	.word	0x00000011


	//----- nvinfo : EIATTR_FRAME_SIZE
	.align		4
.L_5:
        /*0024*/ 	.byte	0x04, 0x11
        /*0026*/ 	.short	(.L_7 - .L_6)
	.align		4
.L_6:
        /*0028*/ 	.word	index@(_Z6reducemPKmPm)
        /*002c*/ 	.word	0x00000000


	//----- nvinfo : EIATTR_MIN_STACK_SIZE
	.align		4
.L_7:
        /*0030*/ 	.byte	0x04, 0x12
        /*0032*/ 	.short	(.L_9 - .L_8)
	.align		4
.L_8:
        /*0034*/ 	.word	index@(_Z6reducemPKmPm)
        /*0038*/ 	.word	0x00000000


	//----- nvinfo : EIATTR_MIN_STACK_SIZE
	.align		4
.L_9:
        /*003c*/ 	.byte	0x04, 0x12
        /*003e*/ 	.short	(.L_11 - .L_10)
	.align		4
.L_10:
        /*0040*/ 	.word	index@(_Z10matchCardsmPKmPKcPm)
        /*0044*/ 	.word	0x00000120
.L_11:


//--------------------- .nv.compat                --------------------------
	.section	.nv.compat,"",@"SHT_CUDA_COMPAT_INFO"
	.align	4
        /*0000*/ 	.byte	0x02, 0x09, 0x00, 0x00, 0x02, 0x02, 0x01, 0x00, 0x02, 0x05, 0x05, 0x00, 0x03, 0x07, 0x01, 0x01
        /*0010*/ 	.byte	0x02, 0x03, 0x00, 0x00, 0x02, 0x06, 0x01, 0x00, 0x04, 0x0b, 0x08, 0x00, 0x09, 0x00, 0x00, 0x00
        /*0020*/ 	.byte	0x00, 0x00, 0x00, 0x00


//--------------------- .nv.info._Z6reducemPKmPm  --------------------------
	.section	.nv.info._Z6reducemPKmPm,"",@"SHT_CUDA_INFO"
	.sectionflags	@""
	.align	4


	//----- nvinfo : EIATTR_CUDA_API_VERSION
	.align		4
        /*0000*/ 	.byte	0x04, 0x37
        /*0002*/ 	.short	(.L_13 - .L_12)
.L_12:
        /*0004*/ 	.word	0x00000082


	//----- nvinfo : EIATTR_KPARAM_INFO
	.align		4
.L_13:
        /*0008*/ 	.byte	0x04, 0x17
        /*000a*/ 	.short	(.L_15 - .L_14)
.L_14:
        /*000c*/ 	.word	0x00000000
        /*0010*/ 	.short	0x0002
        /*0012*/ 	.short	0x0010
        /*0014*/ 	.byte	0x00, 0xf5, 0x21, 0x00


	//----- nvinfo : EIATTR_KPARAM_INFO
	.align		4
.L_15:
        /*0018*/ 	.byte	0x04, 0x17
        /*001a*/ 	.short	(.L_17 - .L_16)
.L_16:
        /*001c*/ 	.word	0x00000000
        /*0020*/ 	.short	0x0001
        /*0022*/ 	.short	0x0008
        /*0024*/ 	.byte	0x00, 0xf5, 0x21, 0x00


	//----- nvinfo : EIATTR_KPARAM_INFO
	.align		4
.L_17:
        /*0028*/ 	.byte	0x04, 0x17
        /*002a*/ 	.short	(.L_19 - .L_18)
.L_18:
        /*002c*/ 	.word	0x00000000
        /*0030*/ 	.short	0x0000
        /*0032*/ 	.short	0x0000
        /*0034*/ 	.byte	0x00, 0xf0, 0x21, 0x00


	//----- nvinfo : EIATTR_SPARSE_MMA_MASK
	.align		4
.L_19:
        /*0038*/ 	.byte	0x03, 0x50
        /*003a*/ 	.short	0x0000


	//----- nvinfo : EIATTR_MAXREG_COUNT
	.align		4
        /*003c*/ 	.byte	0x03, 0x1b
        /*003e*/ 	.short	0x00ff


	//----- nvinfo : EIATTR_NUM_BARRIERS
	.align		4
        /*0040*/ 	.byte	0x02, 0x4c
        /*0042*/ 	.byte	0x01
	.zero		1


	//----- nvinfo : EIATTR_MERCURY_ISA_VERSION
	.align		4
        /*0044*/ 	.byte	0x03, 0x5f
        /*0046*/ 	.short	0x0101


	//----- nvinfo : EIATTR_VRC_CTA_INIT_COUNT
	.align		4
        /*0048*/ 	.byte	0x02, 0x4a
	.zero		1
	.zero		1


	//----- nvinfo : EIATTR_EXIT_INSTR_OFFSETS
	.align		4
        /*004c*/ 	.byte	0x04, 0x1c
        /*004e*/ 	.short	(.L_21 - .L_20)


	//   ....[0]....
.L_20:
        /*0050*/ 	.word	0x00000490


	//----- nvinfo : EIATTR_CRS_STACK_SIZE
	.align		4
.L_21:
        /*0054*/ 	.byte	0x04, 0x1e
        /*0056*/ 	.short	(.L_23 - .L_22)
.L_22:
        /*0058*/ 	.word	0x00000000


	//----- nvinfo : EIATTR_CBANK_PARAM_SIZE
	.align		4
.L_23:
        /*005c*/ 	.byte	0x03, 0x19
        /*005e*/ 	.short	0x0018


	//----- nvinfo : EIATTR_PARAM_CBANK
	.align		4
        /*0060*/ 	.byte	0x04, 0x0a
        /*0062*/ 	.short	(.L_25 - .L_24)
	.align		4
.L_24:
        /*0064*/ 	.word	index@(.nv.constant0._Z6reducemPKmPm)
        /*0068*/ 	.short	0x0380
        /*006a*/ 	.short	0x0018


	//----- nvinfo : EIATTR_SW_WAR
	.align		4
.L_25:
        /*006c*/ 	.byte	0x04, 0x36
        /*006e*/ 	.short	(.L_27 - .L_26)
.L_26:
        /*0070*/ 	.word	0x00000008
.L_27:


//--------------------- .nv.info._Z10matchCardsmPKmPKcPm --------------------------
	.section	.nv.info._Z10matchCardsmPKmPKcPm,"",@"SHT_CUDA_INFO"
	.sectionflags	@""
	.align	4


	//----- nvinfo : EIATTR_CUDA_API_VERSION
	.align		4
        /*0000*/ 	.byte	0x04, 0x37
        /*0002*/ 	.short	(.L_29 - .L_28)
.L_28:
        /*0004*/ 	.word	0x00000082


	//----- nvinfo : EIATTR_KPARAM_INFO
	.align		4
.L_29:
        /*0008*/ 	.byte	0x04, 0x17
        /*000a*/ 	.short	(.L_31 - .L_30)
.L_30:
        /*000c*/ 	.word	0x00000000
        /*0010*/ 	.short	0x0003
        /*0012*/ 	.short	0x0018
        /*0014*/ 	.byte	0x00, 0xf5, 0x21, 0x00


	//----- nvinfo : EIATTR_KPARAM_INFO
	.align		4
.L_31:
        /*0018*/ 	.byte	0x04, 0x17
        /*001a*/ 	.short	(.L_33 - .L_32)
.L_32:
        /*001c*/ 	.word	0x00000000
        /*0020*/ 	.short	0x0002
        /*0022*/ 	.short	0x0010
        /*0024*/ 	.byte	0x00, 0xf5, 0x21, 0x00


	//----- nvinfo : EIATTR_KPARAM_INFO
	.align		4
.L_33:
        /*0028*/ 	.byte	0x04, 0x17
        /*002a*/ 	.short	(.L_35 - .L_34)
.L_34:
        /*002c*/ 	.word	0x00000000
        /*0030*/ 	.short	0x0001
        /*0032*/ 	.short	0x0008
        /*0034*/ 	.byte	0x00, 0xf5, 0x21, 0x00


	//----- nvinfo : EIATTR_KPARAM_INFO
	.align		4
.L_35:
        /*0038*/ 	.byte	0x04, 0x17
        /*003a*/ 	.short	(.L_37 - .L_36)
.L_36:
        /*003c*/ 	.word	0x00000000
        /*0040*/ 	.short	0x0000
        /*0042*/ 	.short	0x0000
        /*0044*/ 	.byte	0x00, 0xf0, 0x21, 0x00


	//----- nvinfo : EIATTR_SPARSE_MMA_MASK
	.align		4
.L_37:
        /*0048*/ 	.byte	0x03, 0x50
        /*004a*/ 	.short	0x0000


	//----- nvinfo : EIATTR_MAXREG_COUNT
	.align		4
        /*004c*/ 	.byte	0x03, 0x1b
        /*004e*/ 	.short	0x00ff


	//----- nvinfo : EIATTR_MERCURY_ISA_VERSION
	.align		4
        /*0050*/ 	.byte	0x03, 0x5f
        /*0052*/ 	.short	0x0101


	//----- nvinfo : EIATTR_VRC_CTA_INIT_COUNT
	.align		4
        /*0054*/ 	.byte	0x02, 0x4a
	.zero		1
	.zero		1


	//----- nvinfo : EIATTR_EXIT_INSTR_OFFSETS
	.align		4
        /*0058*/ 	.byte	0x04, 0x1c
        /*005a*/ 	.short	(.L_39 - .L_38)


	//   ....[0]....
.L_38:
        /*005c*/ 	.word	0x00004ae0


	//----- nvinfo : EIATTR_CRS_STACK_SIZE
	.align		4
.L_39:
        /*0060*/ 	.byte	0x04, 0x1e
        /*0062*/ 	.short	(.L_41 - .L_40)
.L_40:
        /*0064*/ 	.word	0x00000000


	//----- nvinfo : EIATTR_CBANK_PARAM_SIZE
	.align		4
.L_41:
        /*0068*/ 	.byte	0x03, 0x19
        /*006a*/ 	.short	0x0020


	//----- nvinfo : EIATTR_PARAM_CBANK
	.align		4
        /*006c*/ 	.byte	0x04, 0x0a
        /*006e*/ 	.short	(.L_43 - .L_42)
	.align		4
.L_42:
        /*0070*/ 	.word	index@(.nv.constant0._Z10matchCardsmPKmPKcPm)
        /*0074*/ 	.short	0x0380
        /*0076*/ 	.short	0x0020


	//----- nvinfo : EIATTR_SW_WAR
	.align		4
.L_43:
        /*0078*/ 	.byte	0x04, 0x36
        /*007a*/ 	.short	(.L_45 - .L_44)
.L_44:
        /*007c*/ 	.word	0x00000008
.L_45:


//--------------------- .nv.callgraph             --------------------------
	.section	.nv.callgraph,"",@"SHT_CUDA_CALLGRAPH"
	.align	4
	.sectionentsize	8
	.align		4
        /*0000*/ 	.word	0x00000000
	.align		4
        /*0004*/ 	.word	0xffffffff
	.align		4
        /*0008*/ 	.word	0x00000000
	.align		4
        /*000c*/ 	.word	0xfffffffe
	.align		4
        /*0010*/ 	.word	0x00000000
	.align		4
        /*0014*/ 	.word	0xfffffffd
	.align		4
        /*0018*/ 	.word	0x00000000
	.align		4
        /*001c*/ 	.word	0xfffffffc


//--------------------- .text._Z6reducemPKmPm     --------------------------
	.section	.text._Z6reducemPKmPm,"ax",@progbits
	.align	128
.text._Z6reducemPKmPm:
        .type           _Z6reducemPKmPm,@function
        .size           _Z6reducemPKmPm,(.L_x_30 - _Z6reducemPKmPm)
        .other          _Z6reducemPKmPm,@"STO_CUDA_ENTRY STV_DEFAULT"
_Z6reducemPKmPm:
[----:B------:R-:W-:Y:S01]  /*0000*/  LDC R1, c[0x0][0x37c] ;  /* 0x0000df00ff017b82 */ /* 0x000fe20000000800 */
[----:B------:R-:W0:Y:S01]  /*0010*/  S2R R2, SR_TID.X ;  /* 0x0000000000027919 */ /* 0x000e220000002100 */
[----:B------:R-:W1:Y:S06]  /*0020*/  LDCU.64 UR6, c[0x0][0x380] ;  /* 0x00007000ff0677ac */ /* 0x000e6c0008000a00 */
[----:B------:R-:W2:Y:S01]  /*0030*/  LDC.64 R6, c[0x0][0x388] ;  /* 0x0000e200ff067b82 */ /* 0x000ea20000000a00 */
[----:B------:R-:W-:Y:S01]  /*0040*/  CS2R R8, SRZ ;  /* 0x0000000000087805 */ /* 0x000fe2000001ff00 */
[----:B------:R-:W3:Y:S06]  /*0050*/  LDCU.64 UR4, c[0x0][0x358] ;  /* 0x00006b00ff0477ac */ /* 0x000eec0008000a00 */
[----:B------:R-:W4:Y:S01]  /*0060*/  LDC.64 R10, c[0x0][0x390] ;  /* 0x0000e400ff0a7b82 */ /* 0x000f220000000a00 */
[----:B0-----:R-:W-:-:S04]  /*0070*/  IMAD.SHL.U32 R3, R2, 0x2, RZ ;  /* 0x0000000202037824 */ /* 0x001fc800078e00ff */
[C---:B------:R-:W-:Y:S02]  /*0080*/  VIADD R0, R3.reuse, 0x1 ;  /* 0x0000000103007836 */ /* 0x040fe40000000000 */
[----:B--2---:R-:W-:-:S03]  /*0090*/  IMAD.WIDE.U32 R6, R3, 0x8, R6 ;  /* 0x0000000803067825 */ /* 0x004fc600078e0006 */
[----:B-1----:R-:W-:Y:S02]  /*00a0*/  ISETP.GE.U32.AND P0, PT, R0, UR6, PT ;  /* 0x0000000600007c0c */ /* 0x002fe4000bf06070 */
[----:B---3--:R-:W2:Y:S02]  /*00b0*/  LDG.E.64 R4, desc[UR4][R6.64] ;  /* 0x0000000406047981 */ /* 0x008ea4000c1e1b00 */
[----:B------:R-:W-:-:S13]  /*00c0*/  ISETP.GE.U32.AND.EX P0, PT, RZ, UR7, PT, P0 ;  /* 0x00000007ff007c0c */ /* 0x000fda000bf06100 */
[----:B------:R-:W2:Y:S01]  /*00d0*/  @!P0 LDG.E.64 R8, desc[UR4][R6.64+0x8] ;  /* 0x0000080406088981 */ /* 0x000ea2000c1e1b00 */
[----:B------:R-:W-:-:S04]  /*00e0*/  UISETP.GE.U32.AND UP0, UPT, UR6, 0x2, UPT ;  /* 0x000000020600788c */ /* 0x000fc8000bf06070 */
[----:B------:R-:W-:Y:S01]  /*00f0*/  UISETP.GE.U32.AND.EX UP0, UPT, UR7, URZ, UPT, UP0 ;  /* 0x000000ff0700728c */ /* 0x000fe2000bf06100 */
[----:B--2---:R-:W-:-:S05]  /*0100*/  IADD3 R8, P0, PT, R4, R8, RZ ;  /* 0x0000000804087210 */ /* 0x004fca0007f1e0ff */
[----:B------:R-:W-:Y:S02]  /*0110*/  IMAD.X R9, R5, 0x1, R9, P0 ;  /* 0x0000000105097824 */ /* 0x000fe400000e0609 */
[----:B----4-:R-:W-:-:S05]  /*0120*/  IMAD.WIDE.U32 R4, R2, 0x8, R10 ;  /* 0x0000000802047825 */ /* 0x010fca00078e000a */
[----:B------:R0:W-:Y:S01]  /*0130*/  STG.E.64 desc[UR4][R4.64], R8 ;  /* 0x0000000804007986 */ /* 0x0001e2000c101b04 */
[----:B------:R-:W-:Y:S01]  /*0140*/  BAR.SYNC.DEFER_BLOCKING 0x0 ;  /* 0x0000000000007b1d */ /* 0x000fe20000010000 */
[----:B------:R-:W-:-:S05]  /*0150*/  PLOP3.LUT P0, PT, PT, PT, PT, 0x8, 0x80 ;  /* 0x000000000080781c */ /* 0x000fca0003f0e170 */
[----:B------:R-:W-:Y:S08]  /*0160*/  BRA.U !UP0, `(.L_x_0) ;  /* 0x0000000108947547 */ /* 0x000ff0000b800000 */
[----:B------:R-:W0:Y:S01]  /*0170*/  LDC R13, c[0x0][0x380] ;  /* 0x0000e000ff0d7b82 */ /* 0x000e220000000800 */
[----:B------:R-:W-:-:S04]  /*0180*/  LEA R6, P0, R2, R4, 0x3 ;  /* 0x0000000402067211 */ /* 0x000fc800078018ff */
[----:B------:R-:W-:-:S03]  /*0190*/  LEA.HI.X R7, R2, R5, RZ, 0x3, P0 ;  /* 0x0000000502077211 */ /* 0x000fc600000f1cff */
[----:B------:R-:W1:Y:S01]  /*01a0*/  LDC R14, c[0x0][0x384] ;  /* 0x0000e100ff0e7b82 */ /* 0x000e620000000800 */
[----:B0-----:R-:W-:Y:S02]  /*01b0*/  IMAD.MOV.U32 R9, RZ, RZ, R13 ;  /* 0x000000ffff097224 */ /* 0x001fe400078e000d */
[----:B-1----:R-:W-:-:S07]  /*01c0*/  IMAD.MOV.U32 R8, RZ, RZ, R14 ;  /* 0x000000ffff087224 */ /* 0x002fce00078e000e */
.L_x_3:
[C---:B------:R-:W-:Y:S01]  /*01d0*/  ISETP.GT.U32.AND P0, PT, R13.reuse, R2, PT ;  /* 0x000000020d00720c */ /* 0x040fe20003f04070 */
[----:B------:R-:W-:Y:S01]  /*01e0*/  BSSY.RECONVERGENT B0, `(.L_x_1) ;  /* 0x000000d000007945 */ /* 0x000fe20003800200 */
[----:B------:R-:W-:Y:S02]  /*01f0*/  IADD3 R3, P1, PT, R13, -0x1, RZ ;  /* 0xffffffff0d037810 */ /* 0x000fe40007f3e0ff */
[C---:B------:R-:W-:Y:S02]  /*0200*/  ISETP.GT.U32.AND.EX P0, PT, R14.reuse, RZ, PT, P0 ;  /* 0x000000ff0e00720c */ /* 0x040fe40003f04100 */
[----:B------:R-:W-:-:S11]  /*0210*/  IADD3.X R12, PT, PT, R14, -0x1, RZ, P1, !PT ;  /* 0xffffffff0e0c7810 */ /* 0x000fd60000ffe4ff */
[----:B------:R-:W-:Y:S05]  /*0220*/  @!P0 BRA `(.L_x_2) ;  /* 0x0000000000208947 */ /* 0x000fea0003800000 */
[----:B------:R-:W-:Y:S02]  /*0230*/  ISETP.GT.U32.AND P0, PT, R9, R0, PT ;  /* 0x000000000900720c */ /* 0x000fe40003f04070 */
[----:B------:R-:W-:Y:S02]  /*0240*/  CS2R R10, SRZ ;  /* 0x00000000000a7805 */ /* 0x000fe4000001ff00 */
[----:B------:R-:W-:Y:S02]  /*0250*/  ISETP.GT.U32.AND.EX P0, PT, R8, RZ, PT, P0 ;  /* 0x000000ff0800720c */ /* 0x000fe40003f04100 */
[----:B------:R-:W2:Y:S11]  /*0260*/  LDG.E.64 R8, desc[UR4][R6.64] ;  /* 0x0000000406087981 */ /* 0x000eb6000c1e1b00 */
[----:B------:R-:W2:Y:S02]  /*0270*/  @P0 LDG.E.64 R10, desc[UR4][R6.64+0x8] ;  /* 0x00000804060a0981 */ /* 0x000ea4000c1e1b00 */
[----:B--2---:R-:W-:-:S05]  /*0280*/  IADD3 R8, P0, PT, R8, R10, RZ ;  /* 0x0000000a08087210 */ /* 0x004fca0007f1e0ff */
[----:B------:R-:W-:-:S05]  /*0290*/  IMAD.X R9, R9, 0x1, R11, P0 ;  /* 0x0000000109097824 */ /* 0x000fca00000e060b */
[----:B------:R0:W-:Y:S03]  /*02a0*/  STG.E.64 desc[UR4][R4.64], R8 ;  /* 0x0000000804007986 */ /* 0x0001e6000c101b04 */
.L_x_2:
[----:B------:R-:W-:Y:S05]  /*02b0*/  BSYNC.RECONVERGENT B0 ;  /* 0x0000000000007941 */ /* 0x000fea0003800200 */
.L_x_1:
[----:B------:R-:W-:Y:S01]  /*02c0*/  BAR.SYNC.DEFER_BLOCKING 0x0 ;  /* 0x0000000000007b1d */ /* 0x000fe20000010000 */
[----:B------:R-:W-:Y:S01]  /*02d0*/  ISETP.GT.U32.AND P0, PT, R13, 0x2, PT ;  /* 0x000000020d00780c */ /* 0x000fe20003f04070 */
[----:B------:R-:W-:Y:S01]  /*02e0*/  IMAD.MOV.U32 R10, RZ, RZ, R14 ;  /* 0x000000ffff0a7224 */ /* 0x000fe200078e000e */
[--C-:B------:R-:W-:Y:S01]  /*02f0*/  SHF.R.U64 R3, R3, 0x1, R12.reuse ;  /* 0x0000000103037819 */ /* 0x100fe2000000120c */
[----:B0-----:R-:W-:Y:S01]  /*0300*/  IMAD.MOV.U32 R9, RZ, RZ, R13 ;  /* 0x000000ffff097224 */ /* 0x001fe200078e000d */
[----:B------:R-:W-:Y:S02]  /*0310*/  ISETP.GT.U32.AND.EX P0, PT, R14, RZ, PT, P0 ;  /* 0x000000ff0e00720c */ /* 0x000fe40003f04100 */
[----:B------:R-:W-:Y:S02]  /*0320*/  SHF.R.U32.HI R8, RZ, 0x1, R12 ;  /* 0x00000001ff087819 */ /* 0x000fe4000001160c */
[----:B------:R-:W-:-:S05]  /*0330*/  IADD3 R3, P1, PT, R3, 0x1, RZ ;  /* 0x0000000103037810 */ /* 0x000fca0007f3e0ff */
[----:B------:R-:W-:Y:S02]  /*0340*/  IMAD.X R8, RZ, RZ, R8, P1 ;  /* 0x000000ffff087224 */ /* 0x000fe400008e0608 */
[----:B------:R-:W-:Y:S02]  /*0350*/  IMAD.MOV.U32 R13, RZ, RZ, R3 ;  /* 0x000000ffff0d7224 */ /* 0x000fe400078e0003 */
[----:B------:R-:W-:Y:S02]  /*0360*/  IMAD.MOV.U32 R14, RZ, RZ, R8 ;  /* 0x000000ffff0e7224 */ /* 0x000fe400078e0008 */
[----:B------:R-:W-:Y:S01]  /*0370*/  IMAD.MOV.U32 R8, RZ, RZ, R10 ;  /* 0x000000ffff087224 */ /* 0x000fe200078e000a */
[----:B------:R-:W-:Y:S06]  /*0380*/  @P0 BRA `(.L_x_3) ;  /* 0xfffffffc00900947 */ /* 0x000fec000383ffff */
[----:B------:R-:W-:-:S04]  /*0390*/  ISETP.NE.U32.AND P0, PT, R9, 0x2, PT ;  /* 0x000000020900780c */ /* 0x000fc80003f05070 */
[----:B------:R-:W-:-:S04]  /*03a0*/  ISETP.NE.AND.EX P0, PT, R10, RZ, PT, P0 ;  /* 0x000000ff0a00720c */ /* 0x000fc80003f05300 */
[----:B------:R-:W-:-:S13]  /*03b0*/  PLOP3.LUT P0, PT, P0, PT, PT, 0x8, 0x80 ;  /* 0x000000000080781c */ /* 0x000fda000070e170 */
.L_x_0:
[----:B------:R-:W-:Y:S01]  /*03c0*/  BAR.SYNC.DEFER_BLOCKING 0x0 ;  /* 0x0000000000007b1d */ /* 0x000fe20000010000 */
[----:B------:R-:W-:-:S05]  /*03d0*/  ISETP.NE.AND P1, PT, R2, RZ, PT ;  /* 0x000000ff0200720c */ /* 0x000fca0003f25270 */
[----:B------:R-:W-:Y:S08]  /*03e0*/  BSSY.RECONVERGENT B0, `(.L_x_4) ;  /* 0x0000009000007945 */ /* 0x000ff00003800200 */
[----:B------:R-:W-:Y:S05]  /*03f0*/  @P1 BRA `(.L_x_5) ;  /* 0x00000000001c1947 */ /* 0x000fea0003800000 */
[----:B------:R-:W1:Y:S01]  /*0400*/  LDC.64 R2, c[0x0][0x390] ;  /* 0x0000e400ff027b82 */ /* 0x000e620000000a00 */
[----:B------:R-:W-:-:S06]  /*0410*/  CS2R R6, SRZ ;  /* 0x0000000000067805 */ /* 0x000fcc000001ff00 */
[----:B-1----:R-:W2:Y:S04]  /*0420*/  @P0 LDG.E.64 R6, desc[UR4][R2.64+0x8] ;  /* 0x0000080402060981 */ /* 0x002ea8000c1e1b00 */
[----:B0-----:R-:W2:Y:S02]  /*0430*/  LDG.E.64 R4, desc[UR4][R2.64] ;  /* 0x0000000402047981 */ /* 0x001ea4000c1e1b00 */
[----:B--2---:R-:W-:-:S05]  /*0440*/  IADD3 R4, P0, PT, R4, R6, RZ ;  /* 0x0000000604047210 */ /* 0x004fca0007f1e0ff */
[----:B------:R-:W-:-:S05]  /*0450*/  IMAD.X R5, R5, 0x1, R7, P0 ;  /* 0x0000000105057824 */ /* 0x000fca00000e0607 */
[----:B------:R1:W-:Y:S03]  /*0460*/  STG.E.64 desc[UR4][R2.64], R4 ;  /* 0x0000000402007986 */ /* 0x0003e6000c101b04 */
.L_x_5:
[----:B------:R-:W-:Y:S05]  /*0470*/  BSYNC.RECONVERGENT B0 ;  /* 0x0000000000007941 */ /* 0x000fea0003800200 */
.L_x_4:
[----:B------:R-:W-:Y:S06]  /*0480*/  BAR.SYNC.DEFER_BLOCKING 0x0 ;  /* 0x0000000000007b1d */ /* 0x000fec0000010000 */
[----:B------:R-:W-:Y:S05]  /*0490*/  EXIT ;  /* 0x000000000000794d */ /* 0x000fea0003800000 */
.L_x_6:
[----:B------:R-:W-:-:S00]  /*04a0*/  BRA `(.L_x_6) ;  /* 0xfffffffc00fc7947 */ /* 0x000fc0000383ffff */
[----:B------:R-:W-:-:S00]  /*04b0*/  NOP ;  /* 0x0000000000007918 */ /* 0x000fc00000000000 */
        /* <DEDUP_REMOVED lines=12> */
.L_x_30:


//--------------------- .text._Z10matchCardsmPKmPKcPm --------------------------
	.section	.text._Z10matchCardsmPKmPKcPm,"ax",@progbits
	.align	128
.text._Z10matchCardsmPKmPKcPm:
        .type           _Z10matchCardsmPKmPKcPm,@function
        .size           _Z10matchCardsmPKmPKcPm,(.L_x_31 - _Z10matchCardsmPKmPKcPm)
        .other          _Z10matchCardsmPKmPKcPm,@"STO_CUDA_ENTRY STV_DEFAULT"
_Z10matchCardsmPKmPKcPm:
[----:B------:R-:W0:Y:S01]  /*0000*/  LDC R1, c[0x0][0x37c] ;  /* 0x0000df00ff017b82 */ /* 0x000e220000000800 */
[----:B------:R-:W1:Y:S07]  /*0010*/  S2R R3, SR_TID.X ;  /* 0x0000000000037919 */ /* 0x000e6e0000002100 */
[----:B------:R-:W1:Y:S01]  /*0020*/  LDC.64 R4, c[0x0][0x388] ;  /* 0x0000e200ff047b82 */ /* 0x000e620000000a00 */
[----:B------:R-:W2:Y:S01]  /*0030*/  LDCU.64 UR4, c[0x0][0x358] ;  /* 0x00006b00ff0477ac */ /* 0x000ea20008000a00 */
[----:B0-----:R-:W-:Y:S01]  /*0040*/  VIADD R1, R1, 0xfffffee0 ;  /* 0xfffffee001017836 */ /* 0x001fe20000000000 */
[----:B------:R-:W0:Y:S01]  /*0050*/  LDCU.64 UR6, c[0x0][0x390] ;  /* 0x00007200ff0677ac */ /* 0x000e220008000a00 */
[----:B-1----:R-:W-:-:S06]  /*0060*/  IMAD.WIDE.U32 R4, R3, 0x8, R4 ;  /* 0x0000000803047825 */ /* 0x002fcc00078e0004 */
[----:B--2---:R-:W0:Y:S02]  /*0070*/  LDG.E.64 R4, desc[UR4][R4.64] ;  /* 0x0000000404047981 */ /* 0x004e24000c1e1b00 */
[----:B0-----:R-:W-:-:S04]  /*0080*/  IADD3 R2, P0, PT, R4, UR6, RZ ;  /* 0x0000000604027c10 */ /* 0x001fc8000ff1e0ff */
[----:B------:R-:W-:-:S05]  /*0090*/  IADD3.X R3, PT, PT, R5, UR7, RZ, P0, !PT ;  /* 0x0000000705037c10 */ /* 0x000fca00087fe4ff */
[----:B------:R-:W2:Y:S01]  /*00a0*/  LDG.E.U8 R0, desc[UR4][R2.64] ;  /* 0x0000000402007981 */ /* 0x000ea2000c1e1100 */
[----:B------:R-:W-:Y:S01]  /*00b0*/  BSSY.RECONVERGENT B0, `(.L_x_7) ;  /* 0x0000019000007945 */ /* 0x000fe20003800200 */
[----:B------:R-:W-:Y:S01]  /*00c0*/  PLOP3.LUT P0, PT, PT, PT, PT, 0x80, 0x8 ;  /* 0x000000000008781c */ /* 0x000fe20003f0f070 */
[----:B------:R-:W-:Y:S01]  /*00d0*/  IMAD.MOV.U32 R13, RZ, RZ, RZ ;  /* 0x000000ffff0d7224 */ /* 0x000fe200078e00ff */
[----:B------:R-:W-:Y:S01]  /*00e0*/  PRMT R6, RZ, 0x7610, R6 ;  /* 0x00007610ff067816 */ /* 0x000fe20000000006 */
[----:B------:R-:W-:Y:S01]  /*00f0*/  IMAD.MOV.U32 R15, RZ, RZ, RZ ;  /* 0x000000ffff0f7224 */ /* 0x000fe200078e00ff */
[----:B--2---:R-:W-:-:S13]  /*0100*/  ISETP.NE.AND P1, PT, R0, RZ, PT ;  /* 0x000000ff0000720c */ /* 0x004fda0003f25270 */
[----:B------:R-:W-:Y:S05]  /*0110*/  @!P1 BRA `(.L_x_8) ;  /* 0x0000000000489947 */ /* 0x000fea0003800000 */
[----:B------:R-:W-:Y:S02]  /*0120*/  IMAD.MOV.U32 R13, RZ, RZ, RZ ;  /* 0x000000ffff0d7224 */ /* 0x000fe400078e00ff */
[----:B------:R-:W-:-:S07]  /*0130*/  IMAD.MOV.U32 R15, RZ, RZ, RZ ;  /* 0x000000ffff0f7224 */ /* 0x000fce00078e00ff */
.L_x_9:
[----:B------:R-:W-:Y:S01]  /*0140*/  PRMT R0, R0, 0x9910, RZ ;  /* 0x0000991000007816 */ /* 0x000fe200000000ff */
[----:B------:R-:W-:Y:S01]  /*0150*/  IMAD.MOV.U32 R6, RZ, RZ, 0x3a ;  /* 0x0000003aff067424 */ /* 0x000fe200078e00ff */
[----:B------:R-:W-:Y:S02]  /*0160*/  PLOP3.LUT P0, PT, PT, PT, PT, 0x8, 0x80 ;  /* 0x000000000080781c */ /* 0x000fe40003f0e170 */
[----:B------:R-:W-:-:S13]  /*0170*/  ISETP.NE.AND P1, PT, R0, 0x3a, PT ;  /* 0x0000003a0000780c */ /* 0x000fda0003f25270 */
[----:B------:R-:W-:Y:S05]  /*0180*/  @!P1 BRA `(.L_x_8) ;  /* 0x00000000002c9947 */ /* 0x000fea0003800000 */
[----:B------:R-:W-:-:S05]  /*0190*/  IADD3 R4, P0, PT, R13, R2, RZ ;  /* 0x000000020d047210 */ /* 0x000fca0007f1e0ff */
[----:B------:R-:W-:-:S05]  /*01a0*/  IMAD.X R5, R15, 0x1, R3, P0 ;  /* 0x000000010f057824 */ /* 0x000fca00000e0603 */
[----:B------:R-:W2:Y:S01]  /*01b0*/  LDG.E.U8 R0, desc[UR4][R4.64+0x1] ;  /* 0x0000010404007981 */ /* 0x000ea2000c1e1100 */
[----:B------:R-:W-:-:S05]  /*01c0*/  IADD3 R6, P1, PT, R13, 0x1, RZ ;  /* 0x000000010d067810 */ /* 0x000fca0007f3e0ff */
[----:B------:R-:W-:Y:S02]  /*01d0*/  IMAD.X R7, RZ, RZ, R15, P1 ;  /* 0x000000ffff077224 */ /* 0x000fe400008e060f */
[----:B------:R-:W-:Y:S02]  /*01e0*/  IMAD.MOV.U32 R13, RZ, RZ, R6 ;  /* 0x000000ffff0d7224 */ /* 0x000fe400078e0006 */
[----:B------:R-:W-:Y:S01]  /*01f0*/  IMAD.MOV.U32 R15, RZ, RZ, R7 ;  /* 0x000000ffff0f7224 */ /* 0x000fe200078e0007 */
[----:B--2---:R-:W-:-:S13]  /*0200*/  ISETP.NE.AND P0, PT, R0, RZ, PT ;  /* 0x000000ff0000720c */ /* 0x004fda0003f05270 */
[----:B------:R-:W-:Y:S05]  /*0210*/  @P0 BRA `(.L_x_9) ;  /* 0xfffffffc00c80947 */ /* 0x000fea000383ffff */
[----:B------:R-:W-:Y:S02]  /*0220*/  PLOP3.LUT P0, PT, PT, PT, PT, 0x80, 0x8 ;  /* 0x000000000008781c */ /* 0x000fe40003f0f070 */
[----:B------:R-:W-:-:S11]  /*0230*/  PRMT R6, RZ, 0x7610, R6 ;  /* 0x00007610ff067816 */ /* 0x000fd60000000006 */
.L_x_8:
[----:B------:R-:W-:Y:S05]  /*0240*/  BSYNC.RECONVERGENT B0 ;  /* 0x0000000000007941 */ /* 0x000fea0003800200 */
.L_x_7:
[----:B------:R-:W-:Y:S01]  /*0250*/  BSSY.RECONVERGENT B0, `(.L_x_10) ;  /* 0x000003f000007945 */ /* 0x000fe20003800200 */
[----:B------:R-:W-:Y:S02]  /*0260*/  PLOP3.LUT P1, PT, PT, PT, PT, 0x80, 0x8 ;  /* 0x000000000008781c */ /* 0x000fe40003f2f070 */
[----:B------:R-:W-:Y:S01]  /*0270*/  PRMT R7, RZ, 0x7610, R7 ;  /* 0x00007610ff077816 */ /* 0x000fe20000000007 */
[----:B------:R-:W-:Y:S10]  /*0280*/  @P0 BRA `(.L_x_11) ;  /* 0x0000000000ec0947 */ /* 0x000ff40003800000 */
[----:B------:R-:W-:-:S07]  /*0290*/  IMAD.MOV.U32 R0, RZ, RZ, RZ ;  /* 0x000000ffff007224 */ /* 0x000fce00078e00ff */
.L_x_18:
[----:B------:R-:W-:Y:S01]  /*02a0*/  LOP3.LUT R4, R6, 0xff, RZ, 0xc0, !PT ;  /* 0x000000ff06047812 */ /* 0x000fe200078ec0ff */
[----:B------:R-:W-:Y:S01]  /*02b0*/  IMAD.MOV.U32 R7, RZ, RZ, 0x7c ;  /* 0x0000007cff077424 */ /* 0x000fe200078e00ff */
[----:B------:R-:W-:Y:S02]  /*02c0*/  PLOP3.LUT P1, PT, PT, PT, PT, 0x8, 0x80 ;  /* 0x000000000080781c */ /* 0x000fe40003f2e170 */
[----:B------:R-:W-:-:S13]  /*02d0*/  ISETP.NE.AND P0, PT, R4, 0x7c, PT ;  /* 0x0000007c0400780c */ /* 0x000fda0003f05270 */
[----:B------:R-:W-:Y:S05]  /*02e0*/  @!P0 BRA `(.L_x_11) ;  /* 0x0000000000d48947 */ /* 0x000fea0003800000 */
[----:B------:R-:W-:Y:S01]  /*02f0*/  VIADD R4, R6, 0xffffffc6 ;  /* 0xffffffc606047836 */ /* 0x000fe20000000000 */
[----:B------:R-:W-:Y:S01]  /*0300*/  BSSY.RECONVERGENT B1, `(.L_x_12) ;  /* 0x000002a000017945 */ /* 0x000fe20003800200 */
[----:B------:R-:W-:Y:S02]  /*0310*/  IMAD.MOV.U32 R9, RZ, RZ, R13 ;  /* 0x000000ffff097224 */ /* 0x000fe400078e000d */
[----:B------:R-:W-:Y:S01]  /*0320*/  IMAD.MOV.U32 R8, RZ, RZ, R15 ;  /* 0x000000ffff087224 */ /* 0x000fe200078e000f */
[----:B------:R-:W-:-:S04]  /*0330*/  LOP3.LUT R4, R4, 0xff, RZ, 0xc0, !PT ;  /* 0x000000ff04047812 */ /* 0x000fc800078ec0ff */
[----:B------:R-:W-:-:S13]  /*0340*/  ISETP.GE.U32.AND P0, PT, R4, 0xf6, PT ;  /* 0x000000f60400780c */ /* 0x000fda0003f06070 */
[----:B------:R-:W-:Y:S05]  /*0350*/  @!P0 BRA `(.L_x_13) ;  /* 0x0000000000908947 */ /* 0x000fea0003800000 */
[----:B------:R-:W-:Y:S01]  /*0360*/  BSSY.RECONVERGENT B2, `(.L_x_14) ;  /* 0x0000010000027945 */ /* 0x000fe20003800200 */
[----:B------:R-:W-:Y:S01]  /*0370*/  IMAD.MOV.U32 R7, RZ, RZ, RZ ;  /* 0x000000ffff077224 */ /* 0x000fe200078e00ff */
[----:B------:R-:W-:Y:S01]  /*0380*/  PRMT R8, R6, 0x7610, R8 ;  /* 0x0000761006087816 */ /* 0x000fe20000000008 */
[----:B------:R-:W-:-:S07]  /*0390*/  IMAD.MOV.U32 R9, RZ, RZ, RZ ;  /* 0x000000ffff097224 */ /* 0x000fce00078e00ff */
.L_x_16:
[----:B------:R-:W-:-:S04]  /*03a0*/  LOP3.LUT R4, R8, 0xff, RZ, 0xc0, !PT ;  /* 0x000000ff08047812 */ /* 0x000fc800078ec0ff */
[----:B------:R-:W-:-:S13]  /*03b0*/  ISETP.GT.U32.AND P0, PT, R4, 0x39, PT ;  /* 0x000000390400780c */ /* 0x000fda0003f04070 */
[----:B------:R-:W-:Y:S05]  /*03c0*/  @P0 BRA `(.L_x_15) ;  /* 0x0000000000240947 */ /* 0x000fea0003800000 */
[----:B------:R-:W-:Y:S02]  /*03d0*/  IADD3 R4, P0, P1, R2, R13, R7 ;  /* 0x0000000d02047210 */ /* 0x000fe4000791e007 */
[----:B------:R-:W-:Y:S02]  /*03e0*/  LOP3.LUT R10, R8, 0xff, RZ, 0xc0, !PT ;  /* 0x000000ff080a7812 */ /* 0x000fe400078ec0ff */
[----:B------:R-:W-:-:S05]  /*03f0*/  IADD3.X R5, PT, PT, R3, R15, RZ, P0, P1 ;  /* 0x0000000f03057210 */ /* 0x000fca00007e24ff */
[----:B------:R-:W2:Y:S01]  /*0400*/  LDG.E.S8 R8, desc[UR4][R4.64+0x1] ;  /* 0x0000010404087981 */ /* 0x000ea2000c1e1300 */
[----:B------:R-:W-:Y:S02]  /*0410*/  IMAD R9, R9, 0xa, R10 ;  /* 0x0000000a09097824 */ /* 0x000fe400078e020a */
[----:B------:R-:W-:Y:S02]  /*0420*/  VIADD R7, R7, 0x1 ;  /* 0x0000000107077836 */ /* 0x000fe40000000000 */
[----:B------:R-:W-:Y:S01]  /*0430*/  VIADD R9, R9, 0xffffffd0 ;  /* 0xffffffd009097836 */ /* 0x000fe20000000000 */
[----:B--2---:R-:W-:-:S13]  /*0440*/  ISETP.GT.AND P0, PT, R8, 0x2f, PT ;  /* 0x0000002f0800780c */ /* 0x004fda0003f04270 */
[----:B------:R-:W-:Y:S05]  /*0450*/  @P0 BRA `(.L_x_16) ;  /* 0xfffffffc00d00947 */ /* 0x000fea000383ffff */
.L_x_15:
[----:B------:R-:W-:Y:S05]  /*0460*/  BSYNC.RECONVERGENT B2 ;  /* 0x0000000000027941 */ /* 0x000fea0003800200 */
.L_x_14:
[----:B------:R-:W-:Y:S01]  /*0470*/  SHF.R.S32.HI R5, RZ, 0x1f, R9 ;  /* 0x0000001fff057819 */ /* 0x000fe20000011409 */
[C---:B------:R-:W-:Y:S02]  /*0480*/  IMAD.U32 R7, R0.reuse, 0x8, R1 ;  /* 0x0000000800077824 */ /* 0x040fe400078e0001 */
[----:B------:R-:W-:Y:S02]  /*0490*/  IMAD.MOV.U32 R4, RZ, RZ, R9 ;  /* 0x000000ffff047224 */ /* 0x000fe400078e0009 */
[----:B------:R-:W-:Y:S02]  /*04a0*/  VIADD R0, R0, 0x1 ;  /* 0x0000000100007836 */ /* 0x000fe40000000000 */
[----:B------:R-:W-:Y:S01]  /*04b0*/  IMAD.MOV.U32 R9, RZ, RZ, R13 ;  /* 0x000000ffff097224 */ /* 0x000fe200078e000d */
[----:B------:R0:W-:Y:S01]  /*04c0*/  STL.64 [R7], R4 ;  /* 0x0000000407007387 */ /* 0x0001e20000100a00 */
[----:B------:R-:W-:-:S07]  /*04d0*/  IMAD.MOV.U32 R8, RZ, RZ, R15 ;  /* 0x000000ffff087224 */ /* 0x000fce00078e000f */
.L_x_17:
[----:B------:R-:W-:-:S05]  /*04e0*/  VIADD R6, R6, 0xffffffc6 ;  /* 0xffffffc606067836 */ /* 0x000fca0000000000 */
[----:B------:R-:W-:-:S04]  /*04f0*/  LOP3.LUT R6, R6, 0xff, RZ, 0xc0, !PT ;  /* 0x000000ff06067812 */ /* 0x000fc800078ec0ff */
[----:B------:R-:W-:-:S13]  /*0500*/  ISETP.GE.U32.AND P0, PT, R6, 0xf6, PT ;  /* 0x000000f60600780c */ /* 0x000fda0003f06070 */
[----:B------:R-:W-:Y:S05]  /*0510*/  @!P0 BRA `(.L_x_13) ;  /* 0x0000000000208947 */ /* 0x000fea0003800000 */
[----:B0-----:R-:W-:-:S05]  /*0520*/  IADD3 R4, P0, PT, R9, R2, RZ ;  /* 0x0000000209047210 */ /* 0x001fca0007f1e0ff */
[----:B------:R-:W-:-:S05]  /*0530*/  IMAD.X R5, R8, 0x1, R3, P0 ;  /* 0x0000000108057824 */ /* 0x000fca00000e0603 */
[----:B------:R-:W2:Y:S01]  /*0540*/  LDG.E.U8 R6, desc[UR4][R4.64+0x1] ;  /* 0x0000010404067981 */ /* 0x000ea2000c1e1100 */
[----:B------:R-:W-:-:S05]  /*0550*/  IADD3 R7, P1, PT, R9, 0x1, RZ ;  /* 0x0000000109077810 */ /* 0x000fca0007f3e0ff */
[----:B------:R-:W-:Y:S02]  /*0560*/  IMAD.X R8, RZ, RZ, R8, P1 ;  /* 0x000000ffff087224 */ /* 0x000fe400008e0608 */
[----:B------:R-:W-:Y:S01]  /*0570*/  IMAD.MOV.U32 R9, RZ, RZ, R7 ;  /* 0x000000ffff097224 */ /* 0x000fe200078e0007 */
[----:B--2---:R-:W-:-:S13]  /*0580*/  ISETP.NE.AND P0, PT, R6, RZ, PT ;  /* 0x000000ff0600720c */ /* 0x004fda0003f05270 */
[----:B------:R-:W-:Y:S05]  /*0590*/  @P0 BRA `(.L_x_17) ;  /* 0xfffffffc00d00947 */ /* 0x000fea000383ffff */
.L_x_13:
[----:B------:R-:W-:Y:S05]  /*05a0*/  BSYNC.RECONVERGENT B1 ;  /* 0x0000000000017941 */ /* 0x000fea0003800200 */
.L_x_12:
[----:B0-----:R-:W-:-:S05]  /*05b0*/  IADD3 R4, P0, PT, R9, R2, RZ ;  /* 0x0000000209047210 */ /* 0x001fca0007f1e0ff */
[----:B------:R-:W-:-:S05]  /*05c0*/  IMAD.X R5, R8, 0x1, R3, P0 ;  /* 0x0000000108057824 */ /* 0x000fca00000e0603 */
[----:B------:R-:W2:Y:S01]  /*05d0*/  LDG.E.U8 R6, desc[UR4][R4.64+0x1] ;  /* 0x0000010404067981 */ /* 0x000ea2000c1e1100 */
[----:B------:R-:W-:-:S05]  /*05e0*/  IADD3 R13, P1, PT, R9, 0x1, RZ ;  /* 0x00000001090d7810 */ /* 0x000fca0007f3e0ff */
[----:B------:R-:W-:Y:S01]  /*05f0*/  IMAD.X R15, RZ, RZ, R8, P1 ;  /* 0x000000ffff0f7224 */ /* 0x000fe200008e0608 */
[----:B--2---:R-:W-:-:S13]  /*0600*/  ISETP.NE.AND P0, PT, R6, RZ, PT ;  /* 0x000000ff0600720c */ /* 0x004fda0003f05270 */
[----:B------:R-:W-:Y:S05]  /*0610*/  @P0 BRA `(.L_x_18) ;  /* 0xfffffffc00200947 */ /* 0x000fea000383ffff */
[----:B------:R-:W-:Y:S02]  /*0620*/  PLOP3.LUT P1, PT, PT, PT, PT, 0x80, 0x8 ;  /* 0x000000000008781c */ /* 0x000fe40003f2f070 */
[----:B------:R-:W-:-:S11]  /*0630*/  PRMT R7, RZ, 0x7610, R7 ;  /* 0x00007610ff077816 */ /* 0x000fd60000000007 */
.L_x_11:
[----:B------:R-:W-:Y:S05]  /*0640*/  BSYNC.RECONVERGENT B0 ;  /* 0x0000000000007941 */ /* 0x000fea0003800200 */
.L_x_10:
[----:B------:R-:W-:Y:S04]  /*0650*/  BSSY.RECONVERGENT B0, `(.L_x_19) ;  /* 0x000004c000007945 */ /* 0x000fe80003800200 */
[----:B------:R-:W-:Y:S05]  /*0660*/  @P1 BRA `(.L_x_20) ;  /* 0x0000000400281947 */ /* 0x000fea0003800000 */
[----:B------:R-:W-:Y:S01]  /*0670*/  BSSY.RECONVERGENT B1, `(.L_x_21) ;  /* 0x000003c000017945 */ /* 0x000fe20003800200 */
[----:B------:R-:W-:Y:S02]  /*0680*/  IMAD.MOV.U32 R0, RZ, RZ, RZ ;  /* 0x000000ffff007224 */ /* 0x000fe400078e00ff */
[----:B------:R-:W-:-:S07]  /*0690*/  IMAD.MOV.U32 R10, RZ, RZ, RZ ;  /* 0x000000ffff0a7224 */ /* 0x000fce00078e00ff */
.L_x_28:
        /* <DEDUP_REMOVED lines=11> */
.L_x_26:
        /* <DEDUP_REMOVED lines=12> */
.L_x_25:
[----:B------:R-:W-:Y:S05]  /*0810*/  BSYNC.RECONVERGENT B3 ;  /* 0x0000000000037941 */ /* 0x000fea0003800200 */
.L_x_24:
[----:B------:R-:W-:Y:S01]  /*0820*/  SHF.R.S32.HI R5, RZ, 0x1f, R11 ;  /* 0x0000001fff057819 */ /* 0x000fe2000001140b */
[C---:B------:R-:W-:Y:S01]  /*0830*/  IMAD.U32 R9, R0.reuse, 0x8, R1 ;  /* 0x0000000800097824 */ /* 0x040fe200078e0001 */
[----:B------:R-:W-:Y:S01]  /*0840*/  LOP3.LUT P0, RZ, R7, 0xff, RZ, 0xc0, !PT ;  /* 0x000000ff07ff7812 */ /* 0x000fe2000780c0ff */
[----:B------:R-:W-:Y:S01]  /*0850*/  IMAD.MOV.U32 R4, RZ, RZ, R11 ;  /* 0x000000ffff047224 */ /* 0x000fe200078e000b */
[----:B------:R-:W-:Y:S01]  /*0860*/  IADD3 R0, P1, PT, R0, 0x1, RZ ;  /* 0x0000000100007810 */ /* 0x000fe20007f3e0ff */
[----:B------:R-:W-:Y:S02]  /*0870*/  IMAD.MOV.U32 R6, RZ, RZ, R13 ;  /* 0x000000ffff067224 */ /* 0x000fe400078e000d */
[----:B------:R-:W-:Y:S01]  /*0880*/  IMAD.MOV.U32 R8, RZ, RZ, R15 ;  /* 0x000000ffff087224 */ /* 0x000fe200078e000f */
[----:B------:R0:W-:Y:S01]  /*0890*/  STL.64 [R9+0x50], R4 ;  /* 0x0000500409007387 */ /* 0x0001e20000100a00 */
[----:B------:R-:W-:-:S06]  /*08a0*/  IMAD.X R10, RZ, RZ, R10, P1 ;  /* 0x000000ffff0a7224 */ /* 0x000fcc00008e060a */
[----:B------:R-:W-:Y:S05]  /*08b0*/  @!P0 BRA `(.L_x_23) ;  /* 0x0000000000348947 */ /* 0x000fea0003800000 */
[----:B------:R-:W-:Y:S02]  /*08c0*/  IMAD.MOV.U32 R6, RZ, RZ, R13 ;  /* 0x000000ffff067224 */ /* 0x000fe400078e000d */
[----:B------:R-:W-:-:S07]  /*08d0*/  IMAD.MOV.U32 R8, RZ, RZ, R15 ;  /* 0x000000ffff087224 */ /* 0x000fce00078e000f */
.L_x_27:
        /* <DEDUP_REMOVED lines=8> */
[----:B------:R-:W-:Y:S01]  /*0960*/  IMAD.X R8, RZ, RZ, R8, P1 ;  /* 0x000000ffff087224 */ /* 0x000fe200008e0608 */
[----:B--2---:R-:W-:-:S13]  /*0970*/  ISETP.NE.AND P0, PT, R7, RZ, PT ;  /* 0x000000ff0700720c */ /* 0x004fda0003f05270 */
[----:B------:R-:W-:Y:S05]  /*0980*/  @P0 BRA `(.L_x_27) ;  /* 0xfffffffc00d40947 */ /* 0x000fea000383ffff */
.L_x_23:
[----:B------:R-:W-:Y:S05]  /*0990*/  BSYNC.RECONVERGENT B2 ;  /* 0x0000000000027941 */ /* 0x000fea0003800200 */
.L_x_22:
[----:B0-----:R-:W-:-:S05]  /*09a0*/  IADD3 R4, P0, PT, R6, R2, RZ ;  /* 0x0000000206047210 */ /* 0x001fca0007f1e0ff */
[----:B------:R-:W-:-:S05]  /*09b0*/  IMAD.X R5, R8, 0x1, R3, P0 ;  /* 0x0000000108057824 */ /* 0x000fca00000e0603 */
[----:B------:R-:W2:Y:S01]  /*09c0*/  LDG.E.U8 R7, desc[UR4][R4.64+0x1] ;  /* 0x0000010404077981 */ /* 0x000ea2000c1e1100 */
[----:B------:R-:W-:Y:S02]  /*09d0*/  ISETP.GE.U32.AND P0, PT, R0, 0x19, PT ;  /* 0x000000190000780c */ /* 0x000fe40003f06070 */
[----:B------:R-:W-:Y:S02]  /*09e0*/  IADD3 R13, P1, PT, R6, 0x1, RZ ;  /* 0x00000001060d7810 */ /* 0x000fe40007f3e0ff */
[----:B------:R-:W-:-:S03]  /*09f0*/  ISETP.GE.U32.AND.EX P0, PT, R10, RZ, PT, P0 ;  /* 0x000000ff0a00720c */ /* 0x000fc60003f06100 */
[----:B------:R-:W-:Y:S01]  /*0a00*/  IMAD.X R15, RZ, RZ, R8, P1 ;  /* 0x000000ffff0f7224 */ /* 0x000fe200008e0608 */
[----:B--2---:R-:W-:-:S13]  /*0a10*/  ISETP.NE.AND P2, PT, R7, RZ, PT ;  /* 0x000000ff0700720c */ /* 0x004fda0003f45270 */
[----:B------:R-:W-:Y:S05]  /*0a20*/  @!P0 BRA P2, `(.L_x_28) ;  /* 0xfffffffc001c8947 */ /* 0x000fea000103ffff */
[----:B------:R-:W-:Y:S05]  /*0a30*/  BSYNC.RECONVERGENT B1 ;  /* 0x0000000000017941 */ /* 0x000fea0003800200 */
.L_x_21:
[----:B------:R0:W5:Y:S04]  /*0a40*/  LDL.64 R72, [R1+0x110] ;  /* 0x0001100001487983 */ /* 0x0001680000100a00 */
[----:B------:R0:W5:Y:S04]  /*0a50*/  LDL.128 R64, [R1+0x50] ;  /* 0x0000500001407983 */ /* 0x0001680000100c00 */
        /* <DEDUP_REMOVED lines=10> */
[----:B------:R0:W5:Y:S02]  /*0b00*/  LDL.128 R8, [R1+0x100] ;  /* 0x0001000001087983 */ /* 0x0001640000100c00 */
.L_x_20:
[----:B------:R-:W-:Y:S05]  /*0b10*/  BSYNC.RECONVERGENT B0 ;  /* 0x0000000000007941 */ /* 0x000fea0003800200 */
.L_x_19:
[----:B------:R-:W2:Y:S04]  /*0b20*/  LDL.128 R68, [R1] ;  /* 0x0000000001447983 */ /* 0x000ea80000100c00 */
[----:B------:R-:W3:Y:S04]  /*0b30*/  LDL.128 R16, [R1+0x10] ;  /* 0x0000100001107983 */ /* 0x000ee80000100c00 */
[----:B------:R-:W4:Y:S04]  /*0b40*/  LDL.128 R24, [R1+0x20] ;  /* 0x0000200001187983 */ /* 0x000f280000100c00 */
[----:B------:R-:W4:Y:S04]  /*0b50*/  LDL.128 R20, [R1+0x30] ;  /* 0x0000300001147983 */ /* 0x000f280000100c00 */
[----:B------:R-:W4:Y:S01]  /*0b60*/  LDL.128 R4, [R1+0x40] ;  /* 0x0000400001047983 */ /* 0x000f220000100c00 */
[----:B--2--5:R-:W-:-:S02]  /*0b70*/  ISETP.NE.U32.AND P1, PT, R64, R70, PT ;  /* 0x000000464000720c */ /* 0x024fc40003f25070 */
[C---:B------:R-:W-:Y:S02]  /*0b80*/  ISETP.NE.U32.AND P0, PT, R64.reuse, R68, PT ;  /* 0x000000444000720c */ /* 0x040fe40003f05070 */
[----:B---3--:R-:W-:Y:S02]  /*0b90*/  ISETP.NE.U32.AND P2, PT, R64, R16, PT ;  /* 0x000000104000720c */ /* 0x008fe40003f45070 */
[C---:B------:R-:W-:Y:S02]  /*0ba0*/  ISETP.NE.AND.EX P1, PT, R65.reuse, R71, PT, P1 ;  /* 0x000000474100720c */ /* 0x040fe40003f25310 */
[C---:B------:R-:W-:Y:S02]  /*0bb0*/  ISETP.NE.AND.EX P0, PT, R65.reuse, R69, PT, P0 ;  /* 0x000000454100720c */ /* 0x040fe40003f05300 */
[----:B------:R-:W-:Y:S02]  /*0bc0*/  ISETP.NE.AND.EX P2, PT, R65, R17, PT, P2 ;  /* 0x000000114100720c */ /* 0x000fe40003f45320 */
[----:B------:R-:W-:-:S02]  /*0bd0*/  SEL R3, RZ, 0x1, P1 ;  /* 0x00000001ff037807 */ /* 0x000fc40000800000 */
[C---:B----4-:R-:W-:Y:S02]  /*0be0*/  ISETP.NE.U32.AND P1, PT, R64.reuse, R24, PT ;  /* 0x000000184000720c */ /* 0x050fe40003f25070 */
[----:B------:R-:W-:Y:S02]  /*0bf0*/  SEL R2, RZ, 0x1, P0 ;  /* 0x00000001ff027807 */ /* 0x000fe40000000000 */
[----:B------:R-:W-:Y:S02]  /*0c00*/  SEL R0, RZ, 0x1, P2 ;  /* 0x00000001ff007807 */ /* 0x000fe40001000000 */
[----:B------:R-:W-:Y:S02]  /*0c10*/  ISETP.NE.U32.AND P0, PT, R64, R18, PT ;  /* 0x000000124000720c */ /* 0x000fe40003f05070 */
[----:B------:R-:W-:Y:S02]  /*0c20*/  ISETP.NE.AND.EX P1, PT, R65, R25, PT, P1 ;  /* 0x000000194100720c */ /* 0x000fe40003f25310 */
[----:B------:R-:W-:-:S02]  /*0c30*/  IADD3 R0, P5, P4, R0, R2, R3 ;  /* 0x0000000200007210 */ /* 0x000fc40007cbe003 */
[C---:B------:R-:W-:Y:S02]  /*0c40*/  ISETP.NE.AND.EX P0, PT, R65.reuse, R19, PT, P0 ;  /* 0x000000134100720c */ /* 0x040fe40003f05300 */
[----:B------:R-:W-:Y:S02]  /*0c50*/  SEL R3, RZ, 0x1, P1 ;  /* 0x00000001ff037807 */ /* 0x000fe40000800000 */
[C---:B------:R-:W-:Y:S02]  /*0c60*/  ISETP.NE.U32.AND P1, PT, R64.reuse, R26, PT ;  /* 0x0000001a4000720c */ /* 0x040fe40003f25070 */
[----:B------:R-:W-:Y:S02]  /*0c70*/  ISETP.NE.U32.AND P3, PT, R64, R20, PT ;  /* 0x000000144000720c */ /* 0x000fe40003f65070 */
[----:B------:R-:W-:Y:S02]  /*0c80*/  SEL R2, RZ, 0x1, P0 ;  /* 0x00000001ff027807 */ /* 0x000fe40000000000 */
[----:B------:R-:W-:-:S02]  /*0c90*/  ISETP.NE.AND.EX P1, PT, R65, R27, PT, P1 ;  /* 0x0000001b4100720c */ /* 0x000fc40003f25310 */
[----:B------:R-:W-:Y:S02]  /*0ca0*/  ISETP.NE.AND.EX P3, PT, R65, R21, PT, P3 ;  /* 0x000000154100720c */ /* 0x000fe40003f65330 */
[----:B------:R-:W-:Y:S02]  /*0cb0*/  ISETP.NE.U32.AND P6, PT, R64, R22, PT ;  /* 0x000000164000720c */ /* 0x000fe40003fc5070 */
[----:B------:R-:W-:Y:S02]  /*0cc0*/  IADD3 R2, P0, P2, R3, R0, R2 ;  /* 0x0000000003027210 */ /* 0x000fe40007a1e002 */
[----:B------:R-:W-:Y:S02]  /*0cd0*/  SEL R3, RZ, 0x1, P1 ;  /* 0x00000001ff037807 */ /* 0x000fe40000800000 */
[----:B------:R-:W-:Y:S02]  /*0ce0*/  SEL R0, RZ, 0x1, P3 ;  /* 0x00000001ff007807 */ /* 0x000fe40001800000 */
[----:B------:R-:W-:-:S02]  /*0cf0*/  ISETP.NE.AND.EX P6, PT, R65, R23, PT, P6 ;  /* 0x000000174100720c */ /* 0x000fc40003fc5360 */
[----:B------:R-:W-:Y:S02]  /*0d00*/  IADD3 R0, P1, P3, R0, R2, R3 ;  /* 0x0000000200007210 */ /* 0x000fe40007b3e003 */
[----:B------:R-:W-:Y:S02]  /*0d10*/  SEL R3, RZ, 0x1, P6 ;  /* 0x00000001ff037807 */ /* 0x000fe40003000000 */
[----:B------:R-:W-:Y:S02]  /*0d20*/  ISETP.NE.U32.AND P6, PT, R64, R4, PT ;  /* 0x000000044000720c */ /* 0x000fe40003fc5070 */
[----:B------:R-:W-:Y:S02]  /*0d30*/  IADD3.X R74, PT, PT, RZ, RZ, RZ, P5, P4 ;  /* 0x000000ffff4a7210 */ /* 0x000fe40002fe84ff */
[----:B------:R-:W-:-:S04]  /*0d40*/  ISETP.NE.AND.EX P6, PT, R65, R5, PT, P6 ;  /* 0x000000054100720c */ /* 0x000fc80003fc5360 */
[----:B------:R-:W-:Y:S02]  /*0d50*/  SEL R2, RZ, 0x1, P6 ;  /* 0x00000001ff027807 */ /* 0x000fe40003000000 */
[----:B------:R-:W-:Y:S02]  /*0d60*/  ISETP.NE.U32.AND P6, PT, R66, R68, PT ;  /* 0x000000444200720c */ /* 0x000fe40003fc5070 */
[----:B------:R-:W-:Y:S02]  /*0d70*/  IADD3 R2, P4, P5, R2, R0, R3 ;  /* 0x0000000002027210 */ /* 0x000fe40007d9e003 */
[----:B------:R-:W-:-:S04]  /*0d80*/  ISETP.NE.AND.EX P6, PT, R67, R69, PT, P6 ;  /* 0x000000454300720c */ /* 0x000fc80003fc5360 */
[----:B------:R-:W-:Y:S02]  /*0d90*/  SEL R0, RZ, 0x1, P6 ;  /* 0x00000001ff007807 */ /* 0x000fe40003000000 */
[----:B------:R-:W-:Y:S02]  /*0da0*/  ISETP.NE.U32.AND P6, PT, R64, R6, PT ;  /* 0x000000064000720c */ /* 0x000fe40003fc5070 */
[----:B------:R-:W-:Y:S02]  /*0db0*/  IADD3.X R64, PT, PT, RZ, R74, RZ, P0, P2 ;  /* 0x0000004aff407210 */ /* 0x000fe400007e44ff */
[----:B------:R-:W-:Y:S02]  /*0dc0*/  ISETP.NE.AND.EX P6, PT, R65, R7, PT, P6 ;  /* 0x000000074100720c */ /* 0x000fe40003fc5360 */
[----:B------:R-:W-:Y:S02]  /*0dd0*/  IADD3.X R64, PT, PT, RZ, R64, RZ, P1, P3 ;  /* 0x00000040ff407210 */ /* 0x000fe40000fe64ff */
[----:B------:R-:W-:-:S02]  /*0de0*/  SEL R3, RZ, 0x1, P6 ;  /* 0x00000001ff037807 */ /* 0x000fc40003000000 */
[----:B------:R-:W-:Y:S02]  /*0df0*/  ISETP.NE.U32.AND P6, PT, R66, R70, PT ;  /* 0x000000464200720c */ /* 0x000fe40003fc5070 */
[----:B------:R-:W-:Y:S02]  /*0e00*/  IADD3 R0, P0, P2, R0, R2, R3 ;  /* 0x0000000200007210 */ /* 0x000fe40007a1e003 */
[----:B------:R-:W-:Y:S02]  /*0e10*/  ISETP.NE.AND.EX P6, PT, R67, R71, PT, P6 ;  /* 0x000000474300720c */ /* 0x000fe40003fc5360 */
[----:B------:R-:W-:Y:S02]  /*0e20*/  IADD3.X R64, PT, PT, RZ, R64, RZ, P4, P5 ;  /* 0x00000040ff407210 */ /* 0x000fe400027ea4ff */
[----:B------:R-:W-:Y:S02]  /*0e30*/  SEL R3, RZ, 0x1, P6 ;  /* 0x00000001ff037807 */ /* 0x000fe40003000000 */
[----:B------:R-:W-:-:S02]  /*0e40*/  ISETP.NE.U32.AND P6, PT, R66, R16, PT ;  /* 0x000000104200720c */ /* 0x000fc40003fc5070 */
[C---:B------:R-:W-:Y:S02]  /*0e50*/  ISETP.NE.U32.AND P5, PT, R66.reuse, R26, PT ;  /* 0x0000001a4200720c */ /* 0x040fe40003fa5070 */
[C---:B------:R-:W-:Y:S02]  /*0e60*/  ISETP.NE.AND.EX P6, PT, R67.reuse, R17, PT, P6 ;  /* 0x000000114300720c */ /* 0x040fe40003fc5360 */
[----:B------:R-:W-:Y:S02]  /*0e70*/  ISETP.NE.AND.EX P5, PT, R67, R27, PT, P5 ;  /* 0x0000001b4300720c */ /* 0x000fe40003fa5350 */
[----:B------:R-:W-:Y:S02]  /*0e80*/  SEL R2, RZ, 0x1, P6 ;  /* 0x00000001ff027807 */ /* 0x000fe40003000000 */
[----:B------:R-:W-:Y:S02]  /*0e90*/  ISETP.NE.U32.AND P6, PT, R66, R18, PT ;  /* 0x000000124200720c */ /* 0x000fe40003fc5070 */
[----:B------:R-:W-:-:S02]  /*0ea0*/  IADD3 R2, P1, P3, R2, R0, R3 ;  /* 0x0000000002027210 */ /* 0x000fc40007b3e003 */
[C---:B------:R-:W-:Y:S02]  /*0eb0*/  ISETP.NE.AND.EX P6, PT, R67.reuse, R19, PT, P6 ;  /* 0x000000134300720c */ /* 0x040fe40003fc5360 */
[----:B------:R-:W-:Y:S02]  /*0ec0*/  IADD3.X R64, PT, PT, RZ, R64, RZ, P0, P2 ;  /* 0x00000040ff407210 */ /* 0x000fe400007e44ff */
[----:B------:R-:W-:Y:S02]  /*0ed0*/  SEL R3, RZ, 0x1, P6 ;  /* 0x00000001ff037807 */ /* 0x000fe40003000000 */
[C---:B------:R-:W-:Y:S02]  /*0ee0*/  ISETP.NE.U32.AND P6, PT, R66.reuse, R24, PT ;  /* 0x000000184200720c */ /* 0x040fe40003fc5070 */
[----:B------:R-:W-:Y:S02]  /*0ef0*/  ISETP.NE.U32.AND P0, PT, R66, R22, PT ;  /* 0x000000164200720c */ /* 0x000fe40003f05070 */
[----:B------:R-:W-:-:S02]  /*0f00*/  ISETP.NE.AND.EX P6, PT, R67, R25, PT, P6 ;  /* 0x000000194300720c */ /* 0x000fc40003fc5360 */
[----:B------:R-:W-:Y:S02]  /*0f10*/  ISETP.NE.AND.EX P0, PT, R67, R23, PT, P0 ;  /* 0x000000174300720c */ /* 0x000fe40003f05300 */
[----:B------:R-:W-:Y:S02]  /*0f20*/  SEL R0, RZ, 0x1, P6 ;  /* 0x00000001ff007807 */ /* 0x000fe40003000000 */
[----:B------:R-:W-:Y:S02]  /*0f30*/  IADD3.X R64, PT, PT, RZ, R64, RZ, P1, P3 ;  /* 0x00000040ff407210 */ /* 0x000fe40000fe64ff */
[----:B------:R-:W-:Y:S02]  /*0f40*/  IADD3 R0, P6, P4, R0, R2, R3 ;  /* 0x0000000200007210 */ /* 0x000fe40007cde003 */
[----:B------:R-:W-:Y:S02]  /*0f50*/  SEL R3, RZ, 0x1, P5 ;  /* 0x00000001ff037807 */ /* 0x000fe40002800000 */
[----:B------:R-:W-:-:S02]  /*0f60*/  ISETP.NE.U32.AND P5, PT, R66, R20, PT ;  /* 0x000000144200720c */ /* 0x000fc40003fa5070 */
[----:B------:R-:W-:Y:S02]  /*0f70*/  IADD3.X R64, PT, PT, RZ, R64, RZ, P6, P4 ;  /* 0x00000040ff407210 */ /* 0x000fe400037e84ff */
[----:B------:R-:W-:-:S04]  /*0f80*/  ISETP.NE.AND.EX P5, PT, R67, R21, PT, P5 ;  /* 0x000000154300720c */ /* 0x000fc80003fa5350 */
[----:B------:R-:W-:-:S04]  /*0f90*/  SEL R2, RZ, 0x1, P5 ;  /* 0x00000001ff027807 */ /* 0x000fc80002800000 */
[----:B------:R-:W-:Y:S02]  /*0fa0*/  IADD3 R2, P5, P2, R2, R0, R3 ;  /* 0x0000000002027210 */ /* 0x000fe40007abe003 */
[----:B------:R-:W-:Y:S02]  /*0fb0*/  SEL R3, RZ, 0x1, P0 ;  /* 0x00000001ff037807 */ /* 0x000fe40000000000 */
[----:B------:R-:W-:Y:S02]  /*0fc0*/  ISETP.NE.U32.AND P0, PT, R66, R4, PT ;  /* 0x000000044200720c */ /* 0x000fe40003f05070 */
[----:B------:R-:W-:Y:S02]  /*0fd0*/  IADD3.X R64, PT, PT, RZ, R64, RZ, P5, P2 ;  /* 0x00000040ff407210 */ /* 0x000fe40002fe44ff */
[----:B------:R-:W-:-:S04]  /*0fe0*/  ISETP.NE.AND.EX P0, PT, R67, R5, PT, P0 ;  /* 0x000000054300720c */ /* 0x000fc80003f05300 */
[----:B------:R-:W-:Y:S02]  /*0ff0*/  SEL R0, RZ, 0x1, P0 ;  /* 0x00000001ff007807 */ /* 0x000fe40000000000 */
[----:B------:R-:W-:Y:S02]  /*1000*/  ISETP.NE.U32.AND P0, PT, R66, R6, PT ;  /* 0x000000064200720c */ /* 0x000fe40003f05070 */
[----:B------:R-:W-:Y:S02]  /*1010*/  IADD3 R0, P1, P3, R0, R2, R3 ;  /* 0x0000000200007210 */ /* 0x000fe40007b3e003 */
[----:B------:R-:W-:Y:S02]  /*1020*/  ISETP.NE.AND.EX P0, PT, R67, R7, PT, P0 ;  /* 0x000000074300720c */ /* 0x000fe40003f05300 */
[----:B------:R-:W-:Y:S02]  /*1030*/  IADD3.X R64, PT, PT, RZ, R64, RZ, P1, P3 ;  /* 0x00000040ff407210 */ /* 0x000fe40000fe64ff */
[----:B------:R-:W-:-:S02]  /*1040*/  SEL R3, RZ, 0x1, P0 ;  /* 0x00000001ff037807 */ /* 0x000fc40000000000 */
[----:B------:R-:W-:-:S04]  /*1050*/  ISETP.NE.U32.AND P0, PT, R60, R68, PT ;  /* 0x000000443c00720c */ /* 0x000fc80003f05070 */
[----:B------:R-:W-:-:S04]  /*1060*/  ISETP.NE.AND.EX P0, PT, R61, R69, PT, P0 ;  /* 0x000000453d00720c */ /* 0x000fc80003f05300 */
[----:B------:R-:W-:Y:S02]  /*1070*/  SEL R2, RZ, 0x1, P0 ;  /* 0x00000001ff027807 */ /* 0x000fe40000000000 */
[----:B------:R-:W-:Y:S02]  /*1080*/  ISETP.NE.U32.AND P0, PT, R60, R70, PT ;  /* 0x000000463c00720c */ /* 0x000fe40003f05070 */
[----:B------:R-:W-:Y:S02]  /*1090*/  IADD3 R2, P4, P6, R2, R0, R3 ;  /* 0x0000000002027210 */ /* 0x000fe40007e9e003 */
[----:B------:R-:W-:Y:S02]  /*10a0*/  ISETP.NE.AND.EX P0, PT, R61, R71, PT, P0 ;  /* 0x000000473d00720c */ /* 0x000fe40003f05300 */
[----:B------:R-:W-:Y:S02]  /*10b0*/  IADD3.X R64, PT, PT, RZ, R64, RZ, P4, P6 ;  /* 0x00000040ff407210 */ /* 0x000fe400027ec4ff */
[----:B------:R-:W-:-:S02]  /*10c0*/  SEL R3, RZ, 0x1, P0 ;  /* 0x00000001ff037807 */ /* 0x000fc40000000000 */
[C---:B------:R-:W-:Y:S02]  /*10d0*/  ISETP.NE.U32.AND P0, PT, R60.reuse, R16, PT ;  /* 0x000000103c00720c */ /* 0x040fe40003f05070 */
[C---:B------:R-:W-:Y:S02]  /*10e0*/  ISETP.NE.U32.AND P6, PT, R60.reuse, R20, PT ;  /* 0x000000143c00720c */ /* 0x040fe40003fc5070 */
[C---:B------:R-:W-:Y:S02]  /*10f0*/  ISETP.NE.AND.EX P0, PT, R61.reuse, R17, PT, P0 ;  /* 0x000000113d00720c */ /* 0x040fe40003f05300 */
[----:B------:R-:W-:Y:S02]  /*1100*/  ISETP.NE.AND.EX P6, PT, R61, R21, PT, P6 ;  /* 0x000000153d00720c */ /* 0x000fe40003fc5360 */
[----:B------:R-:W-:Y:S02]  /*1110*/  SEL R0, RZ, 0x1, P0 ;  /* 0x00000001ff007807 */ /* 0x000fe40000000000 */
[----:B------:R-:W-:-:S02]  /*1120*/  ISETP.NE.U32.AND P0, PT, R60, R18, PT ;  /* 0x000000123c00720c */ /* 0x000fc40003f05070 */
[----:B------:R-:W-:Y:S02]  /*1130*/  IADD3 R0, P5, P2, R0, R2, R3 ;  /* 0x0000000200007210 */ /* 0x000fe40007abe003 */
[----:B------:R-:W-:Y:S02]  /*1140*/  ISETP.NE.AND.EX P0, PT, R61, R19, PT, P0 ;  /* 0x000000133d00720c */ /* 0x000fe40003f05300 */
[----:B------:R-:W-:Y:S02]  /*1150*/  IADD3.X R64, PT, PT, RZ, R64, RZ, P5, P2 ;  /* 0x00000040ff407210 */ /* 0x000fe40002fe44ff */
[----:B------:R-:W-:Y:S02]  /*1160*/  SEL R3, RZ, 0x1, P0 ;  /* 0x00000001ff037807 */ /* 0x000fe40000000000 */
[----:B------:R-:W-:-:S04]  /*1170*/  ISETP.NE.U32.AND P0, PT, R60, R24, PT ;  /* 0x000000183c00720c */ /* 0x000fc80003f05070 */
[----:B------:R-:W-:-:S04]  /*1180*/  ISETP.NE.AND.EX P0, PT, R61, R25, PT, P0 ;  /* 0x000000193d00720c */ /* 0x000fc80003f05300 */
[----:B------:R-:W-:Y:S02]  /*1190*/  SEL R2, RZ, 0x1, P0 ;  /* 0x00000001ff027807 */ /* 0x000fe40000000000 */
[----:B------:R-:W-:Y:S02]  /*11a0*/  ISETP.NE.U32.AND P0, PT, R60, R26, PT ;  /* 0x0000001a3c00720c */ /* 0x000fe40003f05070 */
[----:B------:R-:W-:Y:S02]  /*11b0*/  IADD3 R2, P3, P1, R2, R0, R3 ;  /* 0x0000000002027210 */ /* 0x000fe4000797e003 */
[----:B------:R-:W-:Y:S02]  /*11c0*/  ISETP.NE.AND.EX P4, PT, R61, R27, PT, P0 ;  /* 0x0000001b3d00720c */ /* 0x000fe40003f85300 */
[----:B------:R-:W-:Y:S02]  /*11d0*/  ISETP.NE.U32.AND P0, PT, R60, R22, PT ;  /* 0x000000163c00720c */ /* 0x000fe40003f05070 */
[----:B------:R-:W-:-:S02]  /*11e0*/  SEL R3, RZ, 0x1, P4 ;  /* 0x00000001ff037807 */ /* 0x000fc40002000000 */
[C---:B------:R-:W-:Y:S02]  /*11f0*/  ISETP.NE.U32.AND P4, PT, R60.reuse, R4, PT ;  /* 0x000000043c00720c */ /* 0x040fe40003f85070 */
[----:B------:R-:W-:Y:S02]  /*1200*/  SEL R0, RZ, 0x1, P6 ;  /* 0x00000001ff007807 */ /* 0x000fe40003000000 */
[C---:B------:R-:W-:Y:S02]  /*1210*/  ISETP.NE.AND.EX P4, PT, R61.reuse, R5, PT, P4 ;  /* 0x000000053d00720c */ /* 0x040fe40003f85340 */
[----:B------:R-:W-:Y:S02]  /*1220*/  ISETP.NE.U32.AND P6, PT, R60, R6, PT ;  /* 0x000000063c00720c */ /* 0x000fe40003fc5070 */
[----:B------:R-:W-:Y:S02]  /*1230*/  ISETP.NE.AND.EX P0, PT, R61, R23, PT, P0 ;  /* 0x000000173d00720c */ /* 0x000fe40003f05300 */
[----:B------:R-:W-:-:S02]  /*1240*/  IADD3 R0, P5, P2, R0, R2, R3 ;  /* 0x0000000200007210 */ /* 0x000fc40007abe003 */
[----:B------:R-:W-:Y:S02]  /*1250*/  SEL R2, RZ, 0x1, P4 ;  /* 0x00000001ff027807 */ /* 0x000fe40002000000 */
[----:B------:R-:W-:Y:S02]  /*1260*/  ISETP.NE.AND.EX P6, PT, R61, R7, PT, P6 ;  /* 0x000000073d00720c */ /* 0x000fe40003fc5360 */
[C---:B------:R-:W-:Y:S02]  /*1270*/  ISETP.NE.U32.AND P4, PT, R62.reuse, R68, PT ;  /* 0x000000443e00720c */ /* 0x040fe40003f85070 */
[----:B------:R-:W-:Y:S02]  /*1280*/  SEL R3, RZ, 0x1, P0 ;  /* 0x00000001ff037807 */ /* 0x000fe40000000000 */
[----:B------:R-:W-:Y:S02]  /*1290*/  ISETP.NE.U32.AND P0, PT, R62, R70, PT ;  /* 0x000000463e00720c */ /* 0x000fe40003f05070 */
[----:B------:R-:W-:-:S02]  /*12a0*/  ISETP.NE.AND.EX P4, PT, R63, R69, PT, P4 ;  /* 0x000000453f00720c */ /* 0x000fc40003f85340 */
[----:B------:R-:W-:Y:S02]  /*12b0*/  SEL R61, RZ, 0x1, P6 ;  /* 0x00000001ff3d7807 */ /* 0x000fe40003000000 */
[----:B------:R-:W-:Y:S02]  /*12c0*/  IADD3.X R64, PT, PT, RZ, R64, RZ, P3, P1 ;  /* 0x00000040ff407210 */ /* 0x000fe40001fe24ff */
[----:B------:R-:W-:Y:S02]  /*12d0*/  ISETP.NE.U32.AND P6, PT, R62, R16, PT ;  /* 0x000000103e00720c */ /* 0x000fe40003fc5070 */
[----:B------:R-:W-:Y:S02]  /*12e0*/  IADD3 R2, P3, P1, R2, R0, R3 ;  /* 0x0000000002027210 */ /* 0x000fe4000797e003 */
[----:B------:R-:W-:Y:S02]  /*12f0*/  ISETP.NE.AND.EX P0, PT, R63, R71, PT, P0 ;  /* 0x000000473f00720c */ /* 0x000fe40003f05300 */
[----:B------:R-:W-:-:S02]  /*1300*/  SEL R0, RZ, 0x1, P4 ;  /* 0x00000001ff007807 */ /* 0x000fc40002000000 */
[----:B------:R-:W-:Y:S02]  /*1310*/  ISETP.NE.AND.EX P6, PT, R63, R17, PT, P6 ;  /* 0x000000113f00720c */ /* 0x000fe40003fc5360 */
[----:B------:R-:W-:Y:S02]  /*1320*/  IADD3.X R64, PT, PT, RZ, R64, RZ, P5, P2 ;  /* 0x00000040ff407210 */ /* 0x000fe40002fe44ff */
[C---:B------:R-:W-:Y:S02]  /*1330*/  ISETP.NE.U32.AND P5, PT, R62.reuse, R24, PT ;  /* 0x000000183e00720c */ /* 0x040fe40003fa5070 */
[----:B------:R-:W-:Y:S02]  /*1340*/  ISETP.NE.U32.AND P4, PT, R62, R18, PT ;  /* 0x000000123e00720c */ /* 0x000fe40003f85070 */
[----:B------:R-:W-:Y:S02]  /*1350*/  SEL R3, RZ, 0x1, P0 ;  /* 0x00000001ff037807 */ /* 0x000fe40000000000 */
[----:B------:R-:W-:-:S02]  /*1360*/  IADD3 R0, P0, P2, R0, R2, R61 ;  /* 0x0000000200007210 */ /* 0x000fc40007a1e03d */
[----:B------:R-:W-:Y:S02]  /*1370*/  SEL R2, RZ, 0x1, P6 ;  /* 0x00000001ff027807 */ /* 0x000fe40003000000 */
[C---:B------:R-:W-:Y:S02]  /*1380*/  ISETP.NE.AND.EX P5, PT, R63.reuse, R25, PT, P5 ;  /* 0x000000193f00720c */ /* 0x040fe40003fa5350 */
[----:B------:R-:W-:Y:S02]  /*1390*/  ISETP.NE.AND.EX P4, PT, R63, R19, PT, P4 ;  /* 0x000000133f00720c */ /* 0x000fe40003f85340 */
[----:B------:R-:W-:Y:S02]  /*13a0*/  IADD3.X R64, PT, PT, RZ, R64, RZ, P3, P1 ;  /* 0x00000040ff407210 */ /* 0x000fe40001fe24ff */
[----:B------:R-:W-:Y:S02]  /*13b0*/  ISETP.NE.U32.AND P6, PT, R62, R26, PT ;  /* 0x0000001a3e00720c */ /* 0x000fe40003fc5070 */
[----:B------:R-:W-:-:S02]  /*13c0*/  IADD3 R2, P3, P1, R2, R0, R3 ;  /* 0x0000000002027210 */ /* 0x000fc4000797e003 */
[----:B------:R-:W-:Y:S02]  /*13d0*/  SEL R0, RZ, 0x1, P5 ;  /* 0x00000001ff007807 */ /* 0x000fe40002800000 */
[----:B------:R-:W-:Y:S02]  /*13e0*/  SEL R3, RZ, 0x1, P4 ;  /* 0x00000001ff037807 */ /* 0x000fe40002000000 */
[----:B------:R-:W-:Y:S02]  /*13f0*/  ISETP.NE.U32.AND P5, PT, R62, R20, PT ;  /* 0x000000143e00720c */ /* 0x000fe40003fa5070 */
[----:B------:R-:W-:Y:S02]  /*1400*/  ISETP.NE.AND.EX P6, PT, R63, R27, PT, P6 ;  /* 0x0000001b3f00720c */ /* 0x000fe40003fc5360 */
[----:B------:R-:W-:Y:S02]  /*1410*/  IADD3.X R64, PT, PT, RZ, R64, RZ, P0, P2 ;  /* 0x00000040ff407210 */ /* 0x000fe400007e44ff */
[----:B------:R-:W-:-:S02]  /*1420*/  IADD3 R0, P0, P2, R0, R2, R3 ;  /* 0x0000000200007210 */ /* 0x000fc40007a1e003 */
[C---:B------:R-:W-:Y:S02]  /*1430*/  ISETP.NE.AND.EX P5, PT, R63.reuse, R21, PT, P5 ;  /* 0x000000153f00720c */ /* 0x040fe40003fa5350 */
[C---:B------:R-:W-:Y:S02]  /*1440*/  ISETP.NE.U32.AND P4, PT, R62.reuse, R22, PT ;  /* 0x000000163e00720c */ /* 0x040fe40003f85070 */
[----:B------:R-:W-:Y:S02]  /*1450*/  SEL R3, RZ, 0x1, P6 ;  /* 0x00000001ff037807 */ /* 0x000fe40003000000 */
[----:B------:R-:W-:Y:S02]  /*1460*/  ISETP.NE.U32.AND P6, PT, R62, R4, PT ;  /* 0x000000043e00720c */ /* 0x000fe40003fc5070 */
[----:B------:R-:W-:Y:S02]  /*1470*/  SEL R2, RZ, 0x1, P5 ;  /* 0x00000001ff027807 */ /* 0x000fe40002800000 */
[----:B------:R-:W-:-:S02]  /*1480*/  ISETP.NE.AND.EX P4, PT, R63, R23, PT, P4 ;  /* 0x000000173f00720c */ /* 0x000fc40003f85340 */
[----:B------:R-:W-:Y:S02]  /*1490*/  ISETP.NE.U32.AND P5, PT, R62, R6, PT ;  /* 0x000000063e00720c */ /* 0x000fe40003fa5070 */
[----:B------:R-:W-:Y:S02]  /*14a0*/  ISETP.NE.AND.EX P6, PT, R63, R5, PT, P6 ;  /* 0x000000053f00720c */ /* 0x000fe40003fc5360 */
[----:B------:R-:W-:Y:S02]  /*14b0*/  IADD3.X R64, PT, PT, RZ, R64, RZ, P3, P1 ;  /* 0x00000040ff407210 */ /* 0x000fe40001fe24ff */
[----:B------:R-:W-:Y:S02]  /*14c0*/  IADD3 R2, P3, P1, R2, R0, R3 ;  /* 0x0000000002027210 */ /* 0x000fe4000797e003 */
[----:B------:R-:W-:Y:S02]  /*14d0*/  SEL R3, RZ, 0x1, P4 ;  /* 0x00000001ff037807 */ /* 0x000fe40002000000 */
[----:B------:R-:W-:-:S02]  /*14e0*/  SEL R0, RZ, 0x1, P6 ;  /* 0x00000001ff007807 */ /* 0x000fc40003000000 */
[----:B------:R-:W-:Y:S02]  /*14f0*/  ISETP.NE.AND.EX P5, PT, R63, R7, PT, P5 ;  /* 0x000000073f00720c */ /* 0x000fe40003fa5350 */
[C---:B------:R-:W-:Y:S02]  /*1500*/  ISETP.NE.U32.AND P4, PT, R56.reuse, R68, PT ;  /* 0x000000443800720c */ /* 0x040fe40003f85070 */
[C---:B------:R-:W-:Y:S02]  /*1510*/  ISETP.NE.U32.AND P6, PT, R56.reuse, R70, PT ;  /* 0x000000463800720c */ /* 0x040fe40003fc5070 */
[----:B------:R-:W-:Y:S02]  /*1520*/  ISETP.NE.AND.EX P4, PT, R57, R69, PT, P4 ;  /* 0x000000453900720c */ /* 0x000fe40003f85340 */
[----:B------:R-:W-:Y:S02]  /*1530*/  SEL R61, RZ, 0x1, P5 ;  /* 0x00000001ff3d7807 */ /* 0x000fe40002800000 */
[----:B------:R-:W-:-:S02]  /*1540*/  ISETP.NE.U32.AND P5, PT, R56, R16, PT ;  /* 0x000000103800720c */ /* 0x000fc40003fa5070 */
[C---:B------:R-:W-:Y:S02]  /*1550*/  ISETP.NE.AND.EX P6, PT, R57.reuse, R71, PT, P6 ;  /* 0x000000473900720c */ /* 0x040fe40003fc5360 */
[----:B------:R-:W-:Y:S02]  /*1560*/  IADD3.X R64, PT, PT, RZ, R64, RZ, P0, P2 ;  /* 0x00000040ff407210 */ /* 0x000fe400007e44ff */
[----:B------:R-:W-:Y:S02]  /*1570*/  IADD3 R0, P2, P0, R0, R2, R3 ;  /* 0x0000000200007210 */ /* 0x000fe4000785e003 */
[----:B------:R-:W-:Y:S02]  /*1580*/  SEL R2, RZ, 0x1, P4 ;  /* 0x00000001ff027807 */ /* 0x000fe40002000000 */
[----:B------:R-:W-:Y:S02]  /*1590*/  ISETP.NE.AND.EX P5, PT, R57, R17, PT, P5 ;  /* 0x000000113900720c */ /* 0x000fe40003fa5350 */
[----:B------:R-:W-:-:S02]  /*15a0*/  SEL R3, RZ, 0x1, P6 ;  /* 0x00000001ff037807 */ /* 0x000fc40003000000 */
[C---:B------:R-:W-:Y:S02]  /*15b0*/  ISETP.NE.U32.AND P6, PT, R56.reuse, R24, PT ;  /* 0x000000183800720c */ /* 0x040fe40003fc5070 */
[----:B------:R-:W-:Y:S02]  /*15c0*/  ISETP.NE.U32.AND P4, PT, R56, R18, PT ;  /* 0x000000123800720c */ /* 0x000fe40003f85070 */
[----:B------:R-:W-:Y:S02]  /*15d0*/  IADD3.X R64, PT, PT, RZ, R64, RZ, P3, P1 ;  /* 0x00000040ff407210 */ /* 0x000fe40001fe24ff */
[----:B------:R-:W-:Y:S02]  /*15e0*/  IADD3 R2, P1, P3, R2, R0, R61 ;  /* 0x0000000002027210 */ /* 0x000fe40007b3e03d */
[----:B------:R-:W-:Y:S02]  /*15f0*/  SEL R0, RZ, 0x1, P5 ;  /* 0x00000001ff007807 */ /* 0x000fe40002800000 */
[----:B------:R-:W-:-:S02]  /*1600*/  ISETP.NE.AND.EX P6, PT, R57, R25, PT, P6 ;  /* 0x000000193900720c */ /* 0x000fc40003fc5360 */
[----:B------:R-:W-:Y:S02]  /*1610*/  ISETP.NE.AND.EX P4, PT, R57, R19, PT, P4 ;  /* 0x000000133900720c */ /* 0x000fe40003f85340 */
[----:B------:R-:W-:Y:S02]  /*1620*/  IADD3.X R64, PT, PT, RZ, R64, RZ, P2, P0 ;  /* 0x00000040ff407210 */ /* 0x000fe400017e04ff */
[----:B------:R-:W-:Y:S02]  /*1630*/  ISETP.NE.U32.AND P5, PT, R56, R26, PT ;  /* 0x0000001a3800720c */ /* 0x000fe40003fa5070 */
[----:B------:R-:W-:Y:S02]  /*1640*/  IADD3 R0, P2, P0, R0, R2, R3 ;  /* 0x0000000200007210 */ /* 0x000fe4000785e003 */
[----:B------:R-:W-:Y:S02]  /*1650*/  SEL R2, RZ, 0x1, P6 ;  /* 0x00000001ff027807 */ /* 0x000fe40003000000 */
[----:B------:R-:W-:-:S02]  /*1660*/  SEL R3, RZ, 0x1, P4 ;  /* 0x00000001ff037807 */ /* 0x000fc40002000000 */
[----:B------:R-:W-:Y:S02]  /*1670*/  ISETP.NE.U32.AND P6, PT, R56, R20, PT ;  /* 0x000000143800720c */ /* 0x000fe40003fc5070 */
[C---:B------:R-:W-:Y:S02]  /*1680*/  ISETP.NE.AND.EX P5, PT, R57.reuse, R27, PT, P5 ;  /* 0x0000001b3900720c */ /* 0x040fe40003fa5350 */
[----:B------:R-:W-:Y:S02]  /*1690*/  IADD3.X R64, PT, PT, RZ, R64, RZ, P1, P3 ;  /* 0x00000040ff407210 */ /* 0x000fe40000fe64ff */
[----:B------:R-:W-:Y:S02]  /*16a0*/  IADD3 R2, P1, P3, R2, R0, R3 ;  /* 0x0000000002027210 */ /* 0x000fe40007b3e003 */
[----:B------:R-:W-:Y:S02]  /*16b0*/  ISETP.NE.AND.EX P6, PT, R57, R21, PT, P6 ;  /* 0x000000153900720c */ /* 0x000fe40003fc5360 */
[----:B------:R-:W-:-:S02]  /*16c0*/  ISETP.NE.U32.AND P4, PT, R56, R22, PT ;  /* 0x000000163800720c */ /* 0x000fc40003f85070 */
[----:B------:R-:W-:Y:S02]  /*16d0*/  SEL R3, RZ, 0x1, P5 ;  /* 0x00000001ff037807 */ /* 0x000fe40002800000 */
[C---:B------:R-:W-:Y:S02]  /*16e0*/  ISETP.NE.U32.AND P5, PT, R56.reuse, R4, PT ;  /* 0x000000043800720c */ /* 0x040fe40003fa5070 */
[----:B------:R-:W-:Y:S02]  /*16f0*/  SEL R0, RZ, 0x1, P6 ;  /* 0x00000001ff007807 */ /* 0x000fe40003000000 */
[C---:B------:R-:W-:Y:S02]  /*1700*/  ISETP.NE.AND.EX P4, PT, R57.reuse, R23, PT, P4 ;  /* 0x000000173900720c */ /* 0x040fe40003f85340 */
[----:B------:R-:W-:Y:S02]  /*1710*/  ISETP.NE.U32.AND P6, PT, R56, R6, PT ;  /* 0x000000063800720c */ /* 0x000fe40003fc5070 */
[----:B------:R-:W-:-:S02]  /*1720*/  ISETP.NE.AND.EX P5, PT, R57, R5, PT, P5 ;  /* 0x000000053900720c */ /* 0x000fc40003fa5350 */
[----:B------:R-:W-:Y:S02]  /*1730*/  IADD3.X R64, PT, PT, RZ, R64, RZ, P2, P0 ;  /* 0x00000040ff407210 */ /* 0x000fe400017e04ff */
[----:B------:R-:W-:Y:S02]  /*1740*/  IADD3 R0, P2, P0, R0, R2, R3 ;  /* 0x0000000200007210 */ /* 0x000fe4000785e003 */
[----:B------:R-:W-:Y:S02]  /*1750*/  SEL R3, RZ, 0x1, P4 ;  /* 0x00000001ff037807 */ /* 0x000fe40002000000 */
[----:B------:R-:W-:Y:S02]  /*1760*/  SEL R2, RZ, 0x1, P5 ;  /* 0x00000001ff027807 */ /* 0x000fe40002800000 */
[----:B------:R-:W-:Y:S02]  /*1770*/  ISETP.NE.AND.EX P6, PT, R57, R7, PT, P6 ;  /* 0x000000073900720c */ /* 0x000fe40003fc5360 */
[----:B------:R-:W-:-:S02]  /*1780*/  ISETP.NE.U32.AND P4, PT, R58, R68, PT ;  /* 0x000000443a00720c */ /* 0x000fc40003f85070 */
[C---:B------:R-:W-:Y:S02]  /*1790*/  ISETP.NE.U32.AND P5, PT, R58.reuse, R70, PT ;  /* 0x000000463a00720c */ /* 0x040fe40003fa5070 */
[C---:B------:R-:W-:Y:S02]  /*17a0*/  ISETP.NE.AND.EX P4, PT, R59.reuse, R69, PT, P4 ;  /* 0x000000453b00720c */ /* 0x040fe40003f85340 */
[----:B------:R-:W-:Y:S02]  /*17b0*/  SEL R57, RZ, 0x1, P6 ;  /* 0x00000001ff397807 */ /* 0x000fe40003000000 */
[----:B------:R-:W-:Y:S02]  /*17c0*/  ISETP.NE.U32.AND P6, PT, R58, R16, PT ;  /* 0x000000103a00720c */ /* 0x000fe40003fc5070 */
[----:B------:R-:W-:Y:S02]  /*17d0*/  ISETP.NE.AND.EX P5, PT, R59, R71, PT, P5 ;  /* 0x000000473b00720c */ /* 0x000fe40003fa5350 */
[----:B------:R-:W-:-:S02]  /*17e0*/  IADD3.X R64, PT, PT, RZ, R64, RZ, P1, P3 ;  /* 0x00000040ff407210 */ /* 0x000fc40000fe64ff */
[----:B------:R-:W-:Y:S02]  /*17f0*/  IADD3 R2, P3, P1, R2, R0, R3 ;  /* 0x0000000002027210 */ /* 0x000fe4000797e003 */
[----:B------:R-:W-:Y:S02]  /*1800*/  SEL R0, RZ, 0x1, P4 ;  /* 0x00000001ff007807 */ /* 0x000fe40002000000 */
[----:B------:R-:W-:Y:S02]  /*1810*/  ISETP.NE.AND.EX P6, PT, R59, R17, PT, P6 ;  /* 0x000000113b00720c */ /* 0x000fe40003fc5360 */
[----:B------:R-:W-:Y:S02]  /*1820*/  SEL R3, RZ, 0x1, P5 ;  /* 0x00000001ff037807 */ /* 0x000fe40002800000 */
[C---:B------:R-:W-:Y:S02]  /*1830*/  ISETP.NE.U32.AND P5, PT, R58.reuse, R24, PT ;  /* 0x000000183a00720c */ /* 0x040fe40003fa5070 */
[----:B------:R-:W-:-:S02]  /*1840*/  ISETP.NE.U32.AND P4, PT, R58, R18, PT ;  /* 0x000000123a00720c */ /* 0x000fc40003f85070 */
[----:B------:R-:W-:Y:S02]  /*1850*/  IADD3.X R64, PT, PT, RZ, R64, RZ, P2, P0 ;  /* 0x00000040ff407210 */ /* 0x000fe400017e04ff */
[----:B------:R-:W-:Y:S02]  /*1860*/  IADD3 R0, P0, P2, R0, R2, R57 ;  /* 0x0000000200007210 */ /* 0x000fe40007a1e039 */
[----:B------:R-:W-:Y:S02]  /*1870*/  SEL R2, RZ, 0x1, P6 ;  /* 0x00000001ff027807 */ /* 0x000fe40003000000 */
[C---:B------:R-:W-:Y:S02]  /*1880*/  ISETP.NE.AND.EX P5, PT, R59.reuse, R25, PT, P5 ;  /* 0x000000193b00720c */ /* 0x040fe40003fa5350 */
[----:B------:R-:W-:Y:S02]  /*1890*/  ISETP.NE.AND.EX P4, PT, R59, R19, PT, P4 ;  /* 0x000000133b00720c */ /* 0x000fe40003f85340 */
[----:B------:R-:W-:-:S02]  /*18a0*/  IADD3.X R64, PT, PT, RZ, R64, RZ, P3, P1 ;  /* 0x00000040ff407210 */ /* 0x000fc40001fe24ff */
[----:B------:R-:W-:Y:S02]  /*18b0*/  ISETP.NE.U32.AND P6, PT, R58, R26, PT ;  /* 0x0000001a3a00720c */ /* 0x000fe40003fc5070 */
[----:B------:R-:W-:Y:S02]  /*18c0*/  IADD3 R2, P3, P1, R2, R0, R3 ;  /* 0x0000000002027210 */ /* 0x000fe4000797e003 */
[----:B------:R-:W-:Y:S02]  /*18d0*/  SEL R0, RZ, 0x1, P5 ;  /* 0x00000001ff007807 */ /* 0x000fe40002800000 */
[----:B------:R-:W-:Y:S02]  /*18e0*/  SEL R3, RZ, 0x1, P4 ;  /* 0x00000001ff037807 */ /* 0x000fe40002000000 */
[----:B------:R-:W-:Y:S02]  /*18f0*/  ISETP.NE.U32.AND P5, PT, R58, R20, PT ;  /* 0x000000143a00720c */ /* 0x000fe40003fa5070 */
[----:B------:R-:W-:-:S02]  /*1900*/  ISETP.NE.AND.EX P6, PT, R59, R27, PT, P6 ;  /* 0x0000001b3b00720c */ /* 0x000fc40003fc5360 */
[----:B------:R-:W-:Y:S02]  /*1910*/  IADD3.X R64, PT, PT, RZ, R64, RZ, P0, P2 ;  /* 0x00000040ff407210 */ /* 0x000fe400007e44ff */
[----:B------:R-:W-:Y:S02]  /*1920*/  IADD3 R0, P0, P2, R0, R2, R3 ;  /* 0x0000000200007210 */ /* 0x000fe40007a1e003 */
[----:B------:R-:W-:Y:S02]  /*1930*/  ISETP.NE.AND.EX P5, PT, R59, R21, PT, P5 ;  /* 0x000000153b00720c */ /* 0x000fe40003fa5350 */
[C---:B------:R-:W-:Y:S02]  /*1940*/  ISETP.NE.U32.AND P4, PT, R58.reuse, R22, PT ;  /* 0x000000163a00720c */ /* 0x040fe40003f85070 */
[----:B------:R-:W-:Y:S02]  /*1950*/  SEL R3, RZ, 0x1, P6 ;  /* 0x00000001ff037807 */ /* 0x000fe40003000000 */
[----:B------:R-:W-:-:S02]  /*1960*/  ISETP.NE.U32.AND P6, PT, R58, R4, PT ;  /* 0x000000043a00720c */ /* 0x000fc40003fc5070 */
[----:B------:R-:W-:Y:S02]  /*1970*/  SEL R2, RZ, 0x1, P5 ;  /* 0x00000001ff027807 */ /* 0x000fe40002800000 */
[C---:B------:R-:W-:Y:S02]  /*1980*/  ISETP.NE.AND.EX P4, PT, R59.reuse, R23, PT, P4 ;  /* 0x000000173b00720c */ /* 0x040fe40003f85340 */
[----:B------:R-:W-:Y:S02]  /*1990*/  ISETP.NE.U32.AND P5, PT, R58, R6, PT ;  /* 0x000000063a00720c */ /* 0x000fe40003fa5070 */
[----:B------:R-:W-:Y:S02]  /*19a0*/  ISETP.NE.AND.EX P6, PT, R59, R5, PT, P6 ;  /* 0x000000053b00720c */ /* 0x000fe40003fc5360 */
[----:B------:R-:W-:Y:S02]  /*19b0*/  IADD3.X R64, PT, PT, RZ, R64, RZ, P3, P1 ;  /* 0x00000040ff407210 */ /* 0x000fe40001fe24ff */
[----:B------:R-:W-:-:S02]  /*19c0*/  IADD3 R2, P3, P1, R2, R0, R3 ;  /* 0x0000000002027210 */ /* 0x000fc4000797e003 */
[----:B------:R-:W-:Y:S02]  /*19d0*/  SEL R3, RZ, 0x1, P4 ;  /* 0x00000001ff037807 */ /* 0x000fe40002000000 */
[----:B------:R-:W-:Y:S02]  /*19e0*/  SEL R0, RZ, 0x1, P6 ;  /* 0x00000001ff007807 */ /* 0x000fe40003000000 */
[----:B------:R-:W-:Y:S02]  /*19f0*/  ISETP.NE.AND.EX P5, PT, R59, R7, PT, P5 ;  /* 0x000000073b00720c */ /* 0x000fe40003fa5350 */
[C---:B------:R-:W-:Y:S02]  /*1a00*/  ISETP.NE.U32.AND P4, PT, R52.reuse, R68, PT ;  /* 0x000000443400720c */ /* 0x040fe40003f85070 */
[----:B------:R-:W-:Y:S02]  /*1a10*/  ISETP.NE.U32.AND P6, PT, R52, R70, PT ;  /* 0x000000463400720c */ /* 0x000fe40003fc5070 */
[----:B------:R-:W-:-:S02]  /*1a20*/  ISETP.NE.AND.EX P4, PT, R53, R69, PT, P4 ;  /* 0x000000453500720c */ /* 0x000fc40003f85340 */
[----:B------:R-:W-:Y:S02]  /*1a30*/  SEL R57, RZ, 0x1, P5 ;  /* 0x00000001ff397807 */ /* 0x000fe40002800000 */
[----:B------:R-:W-:Y:S02]  /*1a40*/  ISETP.NE.U32.AND P5, PT, R52, R16, PT ;  /* 0x000000103400720c */ /* 0x000fe40003fa5070 */
[----:B------:R-:W-:Y:S02]  /*1a50*/  ISETP.NE.AND.EX P6, PT, R53, R71, PT, P6 ;  /* 0x000000473500720c */ /* 0x000fe40003fc5360 */
[----:B------:R-:W-:Y:S02]  /*1a60*/  IADD3.X R64, PT, PT, RZ, R64, RZ, P0, P2 ;  /* 0x00000040ff407210 */ /* 0x000fe400007e44ff */
[----:B------:R-:W-:Y:S02]  /*1a70*/  IADD3 R0, P2, P0, R0, R2, R3 ;  /* 0x0000000200007210 */ /* 0x000fe4000785e003 */
[----:B------:R-:W-:-:S02]  /*1a80*/  SEL R2, RZ, 0x1, P4 ;  /* 0x00000001ff027807 */ /* 0x000fc40002000000 */
[----:B------:R-:W-:Y:S02]  /*1a90*/  ISETP.NE.AND.EX P5, PT, R53, R17, PT, P5 ;  /* 0x000000113500720c */ /* 0x000fe40003fa5350 */
[----:B------:R-:W-:Y:S02]  /*1aa0*/  SEL R3, RZ, 0x1, P6 ;  /* 0x00000001ff037807 */ /* 0x000fe40003000000 */
[C---:B------:R-:W-:Y:S02]  /*1ab0*/  ISETP.NE.U32.AND P6, PT, R52.reuse, R24, PT ;  /* 0x000000183400720c */ /* 0x040fe40003fc5070 */
[----:B------:R-:W-:Y:S02]  /*1ac0*/  ISETP.NE.U32.AND P4, PT, R52, R18, PT ;  /* 0x000000123400720c */ /* 0x000fe40003f85070 */
[----:B------:R-:W-:Y:S02]  /*1ad0*/  IADD3.X R64, PT, PT, RZ, R64, RZ, P3, P1 ;  /* 0x00000040ff407210 */ /* 0x000fe40001fe24ff */
        /* <DEDUP_REMOVED lines=237> */
[----:B------:R-:W-:Y:S02]  /*29b0*/  ISETP.NE.U32.AND P6, PT, R40, R24, PT ;  /* 0x000000182800720c */ /* 0x000fe40003fc5070 */
[----:B------:R-:W-:Y:S02]  /*29c0*/  IADD3.X R64, PT, PT, RZ, R64, RZ, P3, P1 ;  /* 0x00000040ff407210 */ /* 0x000fe40001fe24ff */
[----:B------:R-:W-:Y:S02]  /*29d0*/  IADD3 R2, P1, P3, R2, R0, R45 ;  /* 0x0000000002027210 */ /* 0x000fe40007b3e02d */
[----:B------:R-:W-:-:S02]  /*29e0*/  SEL R0, RZ, 0x1, P5 ;  /* 0x00000001ff007807 */ /* 0x000fc40002800000 */
[----:B------:R-:W-:Y:S02]  /*29f0*/  ISETP.NE.U32.AND P4, PT, R40, R18, PT ;  /* 0x000000122800720c */ /* 0x000fe40003f85070 */
[C---:B------:R-:W-:Y:S02]  /*2a00*/  ISETP.NE.AND.EX P6, PT, R41.reuse, R25, PT, P6 ;  /* 0x000000192900720c */ /* 0x040fe40003fc5360 */
[----:B------:R-:W-:Y:S02]  /*2a10*/  IADD3.X R64, PT, PT, RZ, R64, RZ, P2, P0 ;  /* 0x00000040ff407210 */ /* 0x000fe400017e04ff */
[----:B------:R-:W-:Y:S02]  /*2a20*/  IADD3 R0, P2, P0, R0, R2, R3 ;  /* 0x0000000200007210 */ /* 0x000fe4000785e003 */
[----:B------:R-:W-:Y:S02]  /*2a30*/  ISETP.NE.AND.EX P4, PT, R41, R19, PT, P4 ;  /* 0x000000132900720c */ /* 0x000fe40003f85340 */
[----:B------:R-:W-:-:S02]  /*2a40*/  SEL R2, RZ, 0x1, P6 ;  /* 0x00000001ff027807 */ /* 0x000fc40003000000 */
[C---:B------:R-:W-:Y:S02]  /*2a50*/  ISETP.NE.U32.AND P5, PT, R40.reuse, R26, PT ;  /* 0x0000001a2800720c */ /* 0x040fe40003fa5070 */
[----:B------:R-:W-:Y:S02]  /*2a60*/  ISETP.NE.U32.AND P6, PT, R40, R20, PT ;  /* 0x000000142800720c */ /* 0x000fe40003fc5070 */
[----:B------:R-:W-:Y:S02]  /*2a70*/  SEL R3, RZ, 0x1, P4 ;  /* 0x00000001ff037807 */ /* 0x000fe40002000000 */
[C---:B------:R-:W-:Y:S02]  /*2a80*/  ISETP.NE.AND.EX P5, PT, R41.reuse, R27, PT, P5 ;  /* 0x0000001b2900720c */ /* 0x040fe40003fa5350 */
[----:B------:R-:W-:Y:S02]  /*2a90*/  IADD3.X R64, PT, PT, RZ, R64, RZ, P1, P3 ;  /* 0x00000040ff407210 */ /* 0x000fe40000fe64ff */
[----:B------:R-:W-:-:S02]  /*2aa0*/  ISETP.NE.AND.EX P6, PT, R41, R21, PT, P6 ;  /* 0x000000152900720c */ /* 0x000fc40003fc5360 */
[----:B------:R-:W-:Y:S02]  /*2ab0*/  ISETP.NE.U32.AND P3, PT, R40, R22, PT ;  /* 0x000000162800720c */ /* 0x000fe40003f65070 */
[----:B------:R-:W-:Y:S02]  /*2ac0*/  IADD3 R2, P1, P4, R2, R0, R3 ;  /* 0x0000000002027210 */ /* 0x000fe40007c3e003 */
[----:B------:R-:W-:Y:S02]  /*2ad0*/  SEL R3, RZ, 0x1, P5 ;  /* 0x00000001ff037807 */ /* 0x000fe40002800000 */
[----:B------:R-:W-:Y:S02]  /*2ae0*/  SEL R0, RZ, 0x1, P6 ;  /* 0x00000001ff007807 */ /* 0x000fe40003000000 */
[----:B------:R-:W-:Y:S02]  /*2af0*/  ISETP.NE.U32.AND P5, PT, R40, R4, PT ;  /* 0x000000042800720c */ /* 0x000fe40003fa5070 */
[----:B------:R-:W-:-:S02]  /*2b00*/  ISETP.NE.AND.EX P3, PT, R41, R23, PT, P3 ;  /* 0x000000172900720c */ /* 0x000fc40003f65330 */
[----:B------:R-:W-:Y:S02]  /*2b10*/  ISETP.NE.U32.AND P6, PT, R40, R6, PT ;  /* 0x000000062800720c */ /* 0x000fe40003fc5070 */
[----:B------:R-:W-:Y:S02]  /*2b20*/  IADD3.X R64, PT, PT, RZ, R64, RZ, P2, P0 ;  /* 0x00000040ff407210 */ /* 0x000fe400017e04ff */
[----:B------:R-:W-:Y:S02]  /*2b30*/  IADD3 R0, P2, P0, R0, R2, R3 ;  /* 0x0000000200007210 */ /* 0x000fe4000785e003 */
[C---:B------:R-:W-:Y:S02]  /*2b40*/  ISETP.NE.AND.EX P5, PT, R41.reuse, R5, PT, P5 ;  /* 0x000000052900720c */ /* 0x040fe40003fa5350 */
[----:B------:R-:W-:Y:S02]  /*2b50*/  SEL R3, RZ, 0x1, P3 ;  /* 0x00000001ff037807 */ /* 0x000fe40001800000 */
[----:B------:R-:W-:-:S02]  /*2b60*/  ISETP.NE.AND.EX P6, PT, R41, R7, PT, P6 ;  /* 0x000000072900720c */ /* 0x000fc40003fc5360 */
[C---:B------:R-:W-:Y:S02]  /*2b70*/  ISETP.NE.U32.AND P3, PT, R42.reuse, R68, PT ;  /* 0x000000442a00720c */ /* 0x040fe40003f65070 */
[----:B------:R-:W-:Y:S02]  /*2b80*/  IADD3.X R64, PT, PT, RZ, R64, RZ, P1, P4 ;  /* 0x00000040ff407210 */ /* 0x000fe40000fe84ff */
[----:B------:R-:W-:Y:S02]  /*2b90*/  ISETP.NE.U32.AND P4, PT, R42, R70, PT ;  /* 0x000000462a00720c */ /* 0x000fe40003f85070 */
[----:B------:R-:W-:Y:S02]  /*2ba0*/  SEL R2, RZ, 0x1, P5 ;  /* 0x00000001ff027807 */ /* 0x000fe40002800000 */
[----:B------:R-:W-:Y:S02]  /*2bb0*/  ISETP.NE.AND.EX P3, PT, R43, R69, PT, P3 ;  /* 0x000000452b00720c */ /* 0x000fe40003f65330 */
[----:B------:R-:W-:-:S02]  /*2bc0*/  SEL R41, RZ, 0x1, P6 ;  /* 0x00000001ff297807 */ /* 0x000fc40003000000 */
[----:B------:R-:W-:Y:S02]  /*2bd0*/  ISETP.NE.U32.AND P6, PT, R42, R16, PT ;  /* 0x000000102a00720c */ /* 0x000fe40003fc5070 */
[C---:B------:R-:W-:Y:S02]  /*2be0*/  ISETP.NE.AND.EX P4, PT, R43.reuse, R71, PT, P4 ;  /* 0x000000472b00720c */ /* 0x040fe40003f85340 */
[----:B------:R-:W-:Y:S02]  /*2bf0*/  IADD3 R2, P5, P1, R2, R0, R3 ;  /* 0x0000000002027210 */ /* 0x000fe400079be003 */
[----:B------:R-:W-:Y:S02]  /*2c00*/  SEL R0, RZ, 0x1, P3 ;  /* 0x00000001ff007807 */ /* 0x000fe40001800000 */
[----:B------:R-:W-:Y:S02]  /*2c10*/  ISETP.NE.AND.EX P6, PT, R43, R17, PT, P6 ;  /* 0x000000112b00720c */ /* 0x000fe40003fc5360 */
[----:B------:R-:W-:-:S02]  /*2c20*/  SEL R3, RZ, 0x1, P4 ;  /* 0x00000001ff037807 */ /* 0x000fc40002000000 */
[C---:B------:R-:W-:Y:S02]  /*2c30*/  ISETP.NE.U32.AND P4, PT, R42.reuse, R24, PT ;  /* 0x000000182a00720c */ /* 0x040fe40003f85070 */
[----:B------:R-:W-:Y:S02]  /*2c40*/  IADD3.X R64, PT, PT, RZ, R64, RZ, P2, P0 ;  /* 0x00000040ff407210 */ /* 0x000fe400017e04ff */
[----:B------:R-:W-:Y:S02]  /*2c50*/  ISETP.NE.U32.AND P3, PT, R42, R18, PT ;  /* 0x000000122a00720c */ /* 0x000fe40003f65070 */
[----:B------:R-:W-:Y:S02]  /*2c60*/  IADD3 R0, P0, P2, R0, R2, R41 ;  /* 0x0000000200007210 */ /* 0x000fe40007a1e029 */
[----:B------:R-:W-:Y:S02]  /*2c70*/  SEL R2, RZ, 0x1, P6 ;  /* 0x00000001ff027807 */ /* 0x000fe40003000000 */
[----:B------:R-:W-:-:S02]  /*2c80*/  ISETP.NE.AND.EX P4, PT, R43, R25, PT, P4 ;  /* 0x000000192b00720c */ /* 0x000fc40003f85340 */
[----:B------:R-:W-:Y:S02]  /*2c90*/  ISETP.NE.AND.EX P3, PT, R43, R19, PT, P3 ;  /* 0x000000132b00720c */ /* 0x000fe40003f65330 */
[----:B------:R-:W-:Y:S02]  /*2ca0*/  IADD3.X R64, PT, PT, RZ, R64, RZ, P5, P1 ;  /* 0x00000040ff407210 */ /* 0x000fe40002fe24ff */
[----:B------:R-:W-:Y:S02]  /*2cb0*/  IADD3 R2, P5, P1, R2, R0, R3 ;  /* 0x0000000002027210 */ /* 0x000fe400079be003 */
[C---:B------:R-:W-:Y:S02]  /*2cc0*/  ISETP.NE.U32.AND P6, PT, R42.reuse, R26, PT ;  /* 0x0000001a2a00720c */ /* 0x040fe40003fc5070 */
[----:B------:R-:W-:Y:S02]  /*2cd0*/  SEL R0, RZ, 0x1, P4 ;  /* 0x00000001ff007807 */ /* 0x000fe40002000000 */
[----:B------:R-:W-:-:S02]  /*2ce0*/  ISETP.NE.U32.AND P4, PT, R42, R20, PT ;  /* 0x000000142a00720c */ /* 0x000fc40003f85070 */
[----:B------:R-:W-:Y:S02]  /*2cf0*/  SEL R3, RZ, 0x1, P3 ;  /* 0x00000001ff037807 */ /* 0x000fe40001800000 */
[C---:B------:R-:W-:Y:S02]  /*2d00*/  ISETP.NE.AND.EX P6, PT, R43.reuse, R27, PT, P6 ;  /* 0x0000001b2b00720c */ /* 0x040fe40003fc5360 */
[----:B------:R-:W-:Y:S02]  /*2d10*/  IADD3.X R64, PT, PT, RZ, R64, RZ, P0, P2 ;  /* 0x00000040ff407210 */ /* 0x000fe400007e44ff */
[----:B------:R-:W-:Y:S02]  /*2d20*/  ISETP.NE.AND.EX P4, PT, R43, R21, PT, P4 ;  /* 0x000000152b00720c */ /* 0x000fe40003f85340 */
[----:B------:R-:W-:Y:S02]  /*2d30*/  IADD3 R0, P2, P3, R0, R2, R3 ;  /* 0x0000000200007210 */ /* 0x000fe40007b5e003 */
        /* <DEDUP_REMOVED lines=10> */
[----:B------:R-:W-:Y:S02]  /*2de0*/  ISETP.NE.AND.EX P4, PT, R43, R7, PT, P4 ;  /* 0x000000072b00720c */ /* 0x000fe40003f85340 */
[----:B------:R-:W-:Y:S02]  /*2df0*/  ISETP.NE.U32.AND P0, PT, R36, R68, PT ;  /* 0x000000442400720c */ /* 0x000fe40003f05070 */
[----:B------:R-:W-:-:S02]  /*2e00*/  SEL R0, RZ, 0x1, P6 ;  /* 0x00000001ff007807 */ /* 0x000fc40003000000 */
[C---:B------:R-:W-:Y:S02]  /*2e10*/  ISETP.NE.U32.AND P6, PT, R36.reuse, R70, PT ;  /* 0x000000462400720c */ /* 0x040fe40003fc5070 */
[C---:B------:R-:W-:Y:S02]  /*2e20*/  ISETP.NE.AND.EX P0, PT, R37.reuse, R69, PT, P0 ;  /* 0x000000452500720c */ /* 0x040fe40003f05300 */
[----:B------:R-:W-:Y:S02]  /*2e30*/  SEL R41, RZ, 0x1, P4 ;  /* 0x00000001ff297807 */ /* 0x000fe40002000000 */
[----:B------:R-:W-:Y:S02]  /*2e40*/  ISETP.NE.U32.AND P4, PT, R36, R16, PT ;  /* 0x000000102400720c */ /* 0x000fe40003f85070 */
[----:B------:R-:W-:Y:S02]  /*2e50*/  IADD3.X R64, PT, PT, RZ, R64, RZ, P2, P3 ;  /* 0x00000040ff407210 */ /* 0x000fe400017e64ff */
[----:B------:R-:W-:-:S02]  /*2e60*/  ISETP.NE.AND.EX P6, PT, R37, R71, PT, P6 ;  /* 0x000000472500720c */ /* 0x000fc40003fc5360 */
[----:B------:R-:W-:Y:S02]  /*2e70*/  IADD3 R0, P3, P2, R0, R2, R3 ;  /* 0x0000000200007210 */ /* 0x000fe40007a7e003 */
[----:B------:R-:W-:Y:S02]  /*2e80*/  SEL R2, RZ, 0x1, P0 ;  /* 0x00000001ff027807 */ /* 0x000fe40000000000 */
[----:B------:R-:W-:Y:S02]  /*2e90*/  ISETP.NE.AND.EX P4, PT, R37, R17, PT, P4 ;  /* 0x000000112500720c */ /* 0x000fe40003f85340 */
[C---:B------:R-:W-:Y:S02]  /*2ea0*/  ISETP.NE.U32.AND P0, PT, R36.reuse, R18, PT ;  /* 0x000000122400720c */ /* 0x040fe40003f05070 */
[----:B------:R-:W-:Y:S02]  /*2eb0*/  SEL R3, RZ, 0x1, P6 ;  /* 0x00000001ff037807 */ /* 0x000fe40003000000 */
        /* <DEDUP_REMOVED lines=46> */
[----:B------:R-:W-:Y:S02]  /*31a0*/  ISETP.NE.U32.AND P0, PT, R38, R26, PT ;  /* 0x0000001a2600720c */ /* 0x000fe40003f05070 */
[----:B------:R-:W-:Y:S02]  /*31b0*/  IADD3.X R64, PT, PT, RZ, R64, RZ, P6, P5 ;  /* 0x00000040ff407210 */ /* 0x000fe400037ea4ff */
        /* <DEDUP_REMOVED lines=8> */
[----:B------:R-:W-:Y:S02]  /*3240*/  SEL R3, RZ, 0x1, P0 ;  /* 0x00000001ff037807 */ /* 0x000fe40000000000 */
[C---:B------:R-:W-:Y:S02]  /*3250*/  ISETP.NE.U32.AND P0, PT, R38.reuse, R4, PT ;  /* 0x000000042600720c */ /* 0x040fe40003f05070 */
[----:B------:R-:W-:Y:S02]  /*3260*/  ISETP.NE.U32.AND P1, PT, R38, R22, PT ;  /* 0x000000162600720c */ /* 0x000fe40003f25070 */
[----:B------:R-:W-:Y:S02]  /*3270*/  SEL R2, RZ, 0x1, P4 ;  /* 0x00000001ff027807 */ /* 0x000fe40002000000 */
[----:B------:R-:W-:-:S02]  /*3280*/  ISETP.NE.AND.EX P0, PT, R39, R5, PT, P0 ;  /* 0x000000052700720c */ /* 0x000fc40003f05300 */
[----:B------:R-:W-:Y:S02]  /*3290*/  ISETP.NE.U32.AND P4, PT, R38, R6, PT ;  /* 0x000000062600720c */ /* 0x000fe40003f85070 */
[----:B------:R-:W-:Y:S02]  /*32a0*/  IADD3.X R64, PT, PT, RZ, R64, RZ, P5, P6 ;  /* 0x00000040ff407210 */ /* 0x000fe40002fec4ff */
[C---:B------:R-:W-:Y:S02]  /*32b0*/  ISETP.NE.AND.EX P1, PT, R39.reuse, R23, PT, P1 ;  /* 0x000000172700720c */ /* 0x040fe40003f25310 */
[----:B------:R-:W-:Y:S02]  /*32c0*/  IADD3 R2, P5, P6, R2, R0, R3 ;  /* 0x0000000002027210 */ /* 0x000fe40007ebe003 */
[----:B------:R-:W-:Y:S02]  /*32d0*/  SEL R0, RZ, 0x1, P0 ;  /* 0x00000001ff007807 */ /* 0x000fe40000000000 */
[----:B------:R-:W-:-:S02]  /*32e0*/  ISETP.NE.AND.EX P4, PT, R39, R7, PT, P4 ;  /* 0x000000072700720c */ /* 0x000fc40003f85340 */
[C---:B------:R-:W-:Y:S02]  /*32f0*/  ISETP.NE.U32.AND P0, PT, R32.reuse, R68, PT ;  /* 0x000000442000720c */ /* 0x040fe40003f05070 */
[----:B------:R-:W-:Y:S02]  /*3300*/  SEL R3, RZ, 0x1, P1 ;  /* 0x00000001ff037807 */ /* 0x000fe40000800000 */
[C---:B------:R-:W-:Y:S02]  /*3310*/  ISETP.NE.U32.AND P1, PT, R32.reuse, R70, PT ;  /* 0x000000462000720c */ /* 0x040fe40003f25070 */
[----:B------:R-:W-:Y:S02]  /*3320*/  ISETP.NE.AND.EX P0, PT, R33, R69, PT, P0 ;  /* 0x000000452100720c */ /* 0x000fe40003f05300 */
[----:B------:R-:W-:Y:S02]  /*3330*/  SEL R37, RZ, 0x1, P4 ;  /* 0x00000001ff257807 */ /* 0x000fe40002000000 */
[----:B------:R-:W-:-:S02]  /*3340*/  ISETP.NE.U32.AND P4, PT, R32, R16, PT ;  /* 0x000000102000720c */ /* 0x000fc40003f85070 */
[----:B------:R-:W-:Y:S02]  /*3350*/  IADD3.X R64, PT, PT, RZ, R64, RZ, P2, P3 ;  /* 0x00000040ff407210 */ /* 0x000fe400017e64ff */
[----:B------:R-:W-:Y:S02]  /*3360*/  IADD3 R0, P3, P2, R0, R2, R3 ;  /* 0x0000000200007210 */ /* 0x000fe40007a7e003 */
[C---:B------:R-:W-:Y:S02]  /*3370*/  ISETP.NE.AND.EX P1, PT, R33.reuse, R71, PT, P1 ;  /* 0x000000472100720c */ /* 0x040fe40003f25310 */
[----:B------:R-:W-:Y:S02]  /*3380*/  SEL R2, RZ, 0x1, P0 ;  /* 0x00000001ff027807 */ /* 0x000fe40000000000 */
[----:B------:R-:W-:Y:S02]  /*3390*/  ISETP.NE.AND.EX P4, PT, R33, R17, PT, P4 ;  /* 0x000000112100720c */ /* 0x000fe40003f85340 */
[----:B------:R-:W-:-:S02]  /*33a0*/  ISETP.NE.U32.AND P0, PT, R32, R18, PT ;  /* 0x000000122000720c */ /* 0x000fc40003f05070 */
[----:B------:R-:W-:Y:S02]  /*33b0*/  SEL R3, RZ, 0x1, P1 ;  /* 0x00000001ff037807 */ /* 0x000fe40000800000 */
        /* <DEDUP_REMOVED lines=29> */
[----:B------:R-:W-:Y:S02]  /*3590*/  IADD3.X R64, PT, PT, RZ, R64, RZ, P1, P5 ;  /* 0x00000040ff407210 */ /* 0x000fe40000fea4ff */
[----:B------:R-:W-:Y:S02]  /*35a0*/  ISETP.NE.U32.AND P1, PT, R34, R70, PT ;  /* 0x000000462200720c */ /* 0x000fe40003f25070 */
[----:B------:R-:W-:Y:S02]  /*35b0*/  ISETP.NE.AND.EX P0, PT, R35, R69, PT, P0 ;  /* 0x000000452300720c */ /* 0x000fe40003f05300 */
[----:B------:R-:W-:Y:S02]  /*35c0*/  SEL R33, RZ, 0x1, P6 ;  /* 0x00000001ff217807 */ /* 0x000fe40003000000 */
[----:B------:R-:W-:Y:S02]  /*35d0*/  IADD3 R2, P5, P2, R2, R0, R3 ;  /* 0x0000000002027210 */ /* 0x000fe40007abe003 */
[----:B------:R-:W-:-:S02]  /*35e0*/  ISETP.NE.U32.AND P6, PT, R34, R16, PT ;  /* 0x000000102200720c */ /* 0x000fc40003fc5070 */
[----:B------:R-:W-:Y:S02]  /*35f0*/  IADD3.X R64, PT, PT, RZ, R64, RZ, P4, P3 ;  /* 0x00000040ff407210 */ /* 0x000fe400027e64ff */
[C---:B------:R-:W-:Y:S02]  /*3600*/  ISETP.NE.AND.EX P1, PT, R35.reuse, R71, PT, P1 ;  /* 0x000000472300720c */ /* 0x040fe40003f25310 */
[----:B------:R-:W-:Y:S02]  /*3610*/  SEL R0, RZ, 0x1, P0 ;  /* 0x00000001ff007807 */ /* 0x000fe40000000000 */
[----:B------:R-:W-:Y:S02]  /*3620*/  ISETP.NE.AND.EX P6, PT, R35, R17, PT, P6 ;  /* 0x000000112300720c */ /* 0x000fe40003fc5360 */
[----:B------:R-:W-:Y:S02]  /*3630*/  IADD3.X R64, PT, PT, RZ, R64, RZ, P5, P2 ;  /* 0x00000040ff407210 */ /* 0x000fe40002fe44ff */
[----:B------:R-:W-:-:S02]  /*3640*/  ISETP.NE.U32.AND P3, PT, R34, R18, PT ;  /* 0x000000122200720c */ /* 0x000fc40003f65070 */
[----:B------:R-:W-:Y:S02]  /*3650*/  ISETP.NE.U32.AND P2, PT, R34, R24, PT ;  /* 0x000000182200720c */ /* 0x000fe40003f45070 */
[----:B------:R-:W-:Y:S02]  /*3660*/  SEL R3, RZ, 0x1, P1 ;  /* 0x00000001ff037807 */ /* 0x000fe40000800000 */
[----:B------:R-:W-:Y:S02]  /*3670*/  IADD3 R0, P0, P1, R0, R2, R33 ;  /* 0x0000000200007210 */ /* 0x000fe4000791e021 */
[----:B------:R-:W-:Y:S02]  /*3680*/  SEL R2, RZ, 0x1, P6 ;  /* 0x00000001ff027807 */ /* 0x000fe40003000000 */
[C---:B------:R-:W-:Y:S02]  /*3690*/  ISETP.NE.AND.EX P3, PT, R35.reuse, R19, PT, P3 ;  /* 0x000000132300720c */ /* 0x040fe40003f65330 */
[----:B------:R-:W-:-:S02]  /*36a0*/  ISETP.NE.AND.EX P2, PT, R35, R25, PT, P2 ;  /* 0x000000192300720c */ /* 0x000fc40003f45320 */
[----:B------:R-:W-:Y:S02]  /*36b0*/  ISETP.NE.U32.AND P4, PT, R34, R26, PT ;  /* 0x0000001a2200720c */ /* 0x000fe40003f85070 */
[----:B------:R-:W-:Y:S02]  /*36c0*/  IADD3 R2, P6, P5, R2, R0, R3 ;  /* 0x0000000002027210 */ /* 0x000fe40007dde003 */
[----:B------:R-:W-:Y:S02]  /*36d0*/  IADD3.X R64, PT, PT, RZ, R64, RZ, P0, P1 ;  /* 0x00000040ff407210 */ /* 0x000fe400007e24ff */
[----:B------:R-:W-:Y:S02]  /*36e0*/  SEL R3, RZ, 0x1, P3 ;  /* 0x00000001ff037807 */ /* 0x000fe40001800000 */
[----:B------:R-:W-:Y:S02]  /*36f0*/  SEL R0, RZ, 0x1, P2 ;  /* 0x00000001ff007807 */ /* 0x000fe40001000000 */
[----:B------:R-:W-:-:S02]  /*3700*/  ISETP.NE.U32.AND P0, PT, R34, R20, PT ;  /* 0x000000142200720c */ /* 0x000fc40003f05070 */
[C---:B------:R-:W-:Y:S02]  /*3710*/  ISETP.NE.U32.AND P1, PT, R34.reuse, R22, PT ;  /* 0x000000162200720c */ /* 0x040fe40003f25070 */
[C---:B------:R-:W-:Y:S02]  /*3720*/  ISETP.NE.U32.AND P3, PT, R34.reuse, R4, PT ;  /* 0x000000042200720c */ /* 0x040fe40003f65070 */
[----:B------:R-:W-:Y:S02]  /*3730*/  ISETP.NE.U32.AND P2, PT, R34, R6, PT ;  /* 0x000000062200720c */ /* 0x000fe40003f45070 */
[C---:B------:R-:W-:Y:S02]  /*3740*/  ISETP.NE.AND.EX P4, PT, R35.reuse, R27, PT, P4 ;  /* 0x0000001b2300720c */ /* 0x040fe40003f85340 */
[----:B------:R-:W-:Y:S02]  /*3750*/  IADD3.X R64, PT, PT, RZ, R64, RZ, P6, P5 ;  /* 0x00000040ff407210 */ /* 0x000fe400037ea4ff */
[----:B------:R-:W-:-:S02]  /*3760*/  ISETP.NE.AND.EX P0, PT, R35, R21, PT, P0 ;  /* 0x000000152300720c */ /* 0x000fc40003f05300 */
[C---:B------:R-:W-:Y:S02]  /*3770*/  ISETP.NE.AND.EX P1, PT, R35.reuse, R23, PT, P1 ;  /* 0x000000172300720c */ /* 0x040fe40003f25310 */
[C---:B------:R-:W-:Y:S02]  /*3780*/  ISETP.NE.AND.EX P3, PT, R35.reuse, R5, PT, P3 ;  /* 0x000000052300720c */ /* 0x040fe40003f65330 */
[----:B------:R-:W-:Y:S02]  /*3790*/  ISETP.NE.AND.EX P2, PT, R35, R7, PT, P2 ;  /* 0x000000072300720c */ /* 0x000fe40003f45320 */
[----:B------:R-:W-:Y:S02]  /*37a0*/  IADD3 R0, P6, P5, R0, R2, R3 ;  /* 0x0000000200007210 */ /* 0x000fe40007dde003 */
[----:B------:R-:W-:Y:S02]  /*37b0*/  SEL R3, RZ, 0x1, P4 ;  /* 0x00000001ff037807 */ /* 0x000fe40002000000 */
[----:B------:R-:W-:-:S02]  /*37c0*/  ISETP.NE.U32.AND P4, PT, R28, R68, PT ;  /* 0x000000441c00720c */ /* 0x000fc40003f85070 */
[----:B------:R-:W-:Y:S02]  /*37d0*/  SEL R32, RZ, 0x1, P0 ;  /* 0x00000001ff207807 */ /* 0x000fe40000000000 */
[----:B------:R-:W-:Y:S02]  /*37e0*/  SEL R35, RZ, 0x1, P1 ;  /* 0x00000001ff237807 */ /* 0x000fe40000800000 */
[----:B------:R-:W-:Y:S02]  /*37f0*/  SEL R40, RZ, 0x1, P3 ;  /* 0x00000001ff287807 */ /* 0x000fe40001800000 */
[----:B------:R-:W-:Y:S02]  /*3800*/  SEL R43, RZ, 0x1, P2 ;  /* 0x00000001ff2b7807 */ /* 0x000fe40001000000 */
[C---:B------:R-:W-:Y:S02]  /*3810*/  ISETP.NE.U32.AND P0, PT, R28.reuse, R70, PT ;  /* 0x000000461c00720c */ /* 0x040fe40003f05070 */
[----:B------:R-:W-:-:S02]  /*3820*/  ISETP.NE.U32.AND P1, PT, R28, R16, PT ;  /* 0x000000101c00720c */ /* 0x000fc40003f25070 */
[C---:B------:R-:W-:Y:S02]  /*3830*/  ISETP.NE.U32.AND P3, PT, R28.reuse, R18, PT ;  /* 0x000000121c00720c */ /* 0x040fe40003f65070 */
[----:B------:R-:W-:Y:S02]  /*3840*/  ISETP.NE.U32.AND P2, PT, R28, R24, PT ;  /* 0x000000181c00720c */ /* 0x000fe40003f45070 */
[C---:B------:R-:W-:Y:S02]  /*3850*/  ISETP.NE.AND.EX P4, PT, R29.reuse, R69, PT, P4 ;  /* 0x000000451d00720c */ /* 0x040fe40003f85340 */
[C---:B------:R-:W-:Y:S02]  /*3860*/  ISETP.NE.AND.EX P0, PT, R29.reuse, R71, PT, P0 ;  /* 0x000000471d00720c */ /* 0x040fe40003f05300 */
[C---:B------:R-:W-:Y:S02]  /*3870*/  ISETP.NE.AND.EX P1, PT, R29.reuse, R17, PT, P1 ;  /* 0x000000111d00720c */ /* 0x040fe40003f25310 */
[----:B------:R-:W-:-:S02]  /*3880*/  ISETP.NE.AND.EX P3, PT, R29, R19, PT, P3 ;  /* 0x000000131d00720c */ /* 0x000fc40003f65330 */
[----:B------:R-:W-:Y:S02]  /*3890*/  ISETP.NE.AND.EX P2, PT, R29, R25, PT, P2 ;  /* 0x000000191d00720c */ /* 0x000fe40003f45320 */
[----:B------:R-:W-:Y:S02]  /*38a0*/  SEL R52, RZ, 0x1, P4 ;  /* 0x00000001ff347807 */ /* 0x000fe40002000000 */
[----:B------:R-:W-:Y:S02]  /*38b0*/  ISETP.NE.U32.AND P4, PT, R28, R26, PT ;  /* 0x0000001a1c00720c */ /* 0x000fe40003f85070 */
[----:B------:R-:W-:Y:S02]  /*38c0*/  SEL R53, RZ, 0x1, P0 ;  /* 0x00000001ff357807 */ /* 0x000fe40000000000 */
[----:B------:R-:W-:Y:S02]  /*38d0*/  SEL R48, RZ, 0x1, P1 ;  /* 0x00000001ff307807 */ /* 0x000fe40000800000 */
[----:B------:R-:W-:-:S02]  /*38e0*/  SEL R50, RZ, 0x1, P3 ;  /* 0x00000001ff327807 */ /* 0x000fc40001800000 */
[----:B------:R-:W-:Y:S02]  /*38f0*/  SEL R51, RZ, 0x1, P2 ;  /* 0x00000001ff337807 */ /* 0x000fe40001000000 */
[C---:B------:R-:W-:Y:S02]  /*3900*/  ISETP.NE.U32.AND P0, PT, R28.reuse, R20, PT ;  /* 0x000000141c00720c */ /* 0x040fe40003f05070 */
[C---:B------:R-:W-:Y:S02]  /*3910*/  ISETP.NE.U32.AND P1, PT, R28.reuse, R22, PT ;  /* 0x000000161c00720c */ /* 0x040fe40003f25070 */
[C---:B------:R-:W-:Y:S02]  /*3920*/  ISETP.NE.U32.AND P3, PT, R28.reuse, R4, PT ;  /* 0x000000041c00720c */ /* 0x040fe40003f65070 */
[----:B------:R-:W-:Y:S02]  /*3930*/  ISETP.NE.U32.AND P2, PT, R28, R6, PT ;  /* 0x000000061c00720c */ /* 0x000fe40003f45070 */
[----:B------:R-:W-:-:S02]  /*3940*/  ISETP.NE.AND.EX P4, PT, R29, R27, PT, P4 ;  /* 0x0000001b1d00720c */ /* 0x000fc40003f85340 */
[C---:B------:R-:W-:Y:S02]  /*3950*/  ISETP.NE.AND.EX P0, PT, R29.reuse, R21, PT, P0 ;  /* 0x000000151d00720c */ /* 0x040fe40003f05300 */
[C---:B------:R-:W-:Y:S02]  /*3960*/  ISETP.NE.AND.EX P1, PT, R29.reuse, R23, PT, P1 ;  /* 0x000000171d00720c */ /* 0x040fe40003f25310 */
[C---:B------:R-:W-:Y:S02]  /*3970*/  ISETP.NE.AND.EX P3, PT, R29.reuse, R5, PT, P3 ;  /* 0x000000051d00720c */ /* 0x040fe40003f65330 */
[----:B------:R-:W-:Y:S02]  /*3980*/  ISETP.NE.AND.EX P2, PT, R29, R7, PT, P2 ;  /* 0x000000071d00720c */ /* 0x000fe40003f45320 */
        /* <DEDUP_REMOVED lines=16> */
[----:B------:R-:W-:Y:S02]  /*3a90*/  IADD3.X R64, PT, PT, RZ, R64, RZ, P6, P5 ;  /* 0x00000040ff407210 */ /* 0x000fe400037ea4ff */
[----:B------:R-:W-:Y:S02]  /*3aa0*/  ISETP.NE.U32.AND P4, PT, R30, R26, PT ;  /* 0x0000001a1e00720c */ /* 0x000fe40003f85070 */
[----:B------:R-:W-:Y:S02]  /*3ab0*/  IADD3 R32, P6, P5, R32, R0, R3 ;  /* 0x0000000020207210 */ /* 0x000fe40007dde003 */
[----:B------:R-:W-:-:S02]  /*3ac0*/  SEL R0, RZ, 0x1, P0 ;  /* 0x00000001ff007807 */ /* 0x000fc40000000000 */
[----:B------:R-:W-:Y:S02]  /*3ad0*/  SEL R29, RZ, 0x1, P1 ;  /* 0x00000001ff1d7807 */ /* 0x000fe40000800000 */
[----:B------:R-:W-:Y:S02]  /*3ae0*/  SEL R28, RZ, 0x1, P3 ;  /* 0x00000001ff1c7807 */ /* 0x000fe40001800000 */
[----:B------:R-:W-:Y:S02]  /*3af0*/  SEL R3, RZ, 0x1, P2 ;  /* 0x00000001ff037807 */ /* 0x000fe40001000000 */
[C---:B------:R-:W-:Y:S02]  /*3b00*/  ISETP.NE.U32.AND P0, PT, R30.reuse, R20, PT ;  /* 0x000000141e00720c */ /* 0x040fe40003f05070 */
[C---:B------:R-:W-:Y:S02]  /*3b10*/  ISETP.NE.U32.AND P1, PT, R30.reuse, R22, PT ;  /* 0x000000161e00720c */ /* 0x040fe40003f25070 */
[----:B------:R-:W-:-:S02]  /*3b20*/  ISETP.NE.U32.AND P3, PT, R30, R4, PT ;  /* 0x000000041e00720c */ /* 0x000fc40003f65070 */
[----:B------:R-:W-:Y:S02]  /*3b30*/  ISETP.NE.U32.AND P2, PT, R30, R6, PT ;  /* 0x000000061e00720c */ /* 0x000fe40003f45070 */
[C---:B------:R-:W-:Y:S02]  /*3b40*/  ISETP.NE.AND.EX P4, PT, R31.reuse, R27, PT, P4 ;  /* 0x0000001b1f00720c */ /* 0x040fe40003f85340 */
[----:B------:R-:W-:Y:S02]  /*3b50*/  IADD3.X R64, PT, PT, RZ, R64, RZ, P6, P5 ;  /* 0x00000040ff407210 */ /* 0x000fe400037ea4ff */
[C---:B------:R-:W-:Y:S02]  /*3b60*/  ISETP.NE.AND.EX P0, PT, R31.reuse, R21, PT, P0 ;  /* 0x000000151f00720c */ /* 0x040fe40003f05300 */
[C---:B------:R-:W-:Y:S02]  /*3b70*/  ISETP.NE.AND.EX P1, PT, R31.reuse, R23, PT, P1 ;  /* 0x000000171f00720c */ /* 0x040fe40003f25310 */
[----:B------:R-:W-:-:S02]  /*3b80*/  ISETP.NE.AND.EX P3, PT, R31, R5, PT, P3 ;  /* 0x000000051f00720c */ /* 0x000fc40003f65330 */
[----:B------:R-:W-:Y:S02]  /*3b90*/  ISETP.NE.AND.EX P2, PT, R31, R7, PT, P2 ;  /* 0x000000071f00720c */ /* 0x000fe40003f45320 */
[----:B------:R-:W-:Y:S02]  /*3ba0*/  IADD3 R40, P6, P5, R40, R32, R35 ;  /* 0x0000002028287210 */ /* 0x000fe40007dde023 */
[----:B------:R-:W-:Y:S02]  /*3bb0*/  SEL R32, RZ, 0x1, P4 ;  /* 0x00000001ff207807 */ /* 0x000fe40002000000 */
[----:B------:R-:W-:Y:S02]  /*3bc0*/  ISETP.NE.U32.AND P4, PT, R12, R68, PT ;  /* 0x000000440c00720c */ /* 0x000fe40003f85070 */
[----:B------:R-:W-:Y:S02]  /*3bd0*/  SEL R41, RZ, 0x1, P0 ;  /* 0x00000001ff297807 */ /* 0x000fe40000000000 */
[----:B------:R-:W-:-:S02]  /*3be0*/  SEL R38, RZ, 0x1, P1 ;  /* 0x00000001ff267807 */ /* 0x000fc40000800000 */
[----:B------:R-:W-:Y:S02]  /*3bf0*/  SEL R39, RZ, 0x1, P3 ;  /* 0x00000001ff277807 */ /* 0x000fe40001800000 */
[----:B------:R-:W-:Y:S02]  /*3c00*/  SEL R30, RZ, 0x1, P2 ;  /* 0x00000001ff1e7807 */ /* 0x000fe40001000000 */
[C---:B------:R-:W-:Y:S02]  /*3c10*/  ISETP.NE.U32.AND P0, PT, R12.reuse, R70, PT ;  /* 0x000000460c00720c */ /* 0x040fe40003f05070 */
[C---:B------:R-:W-:Y:S02]  /*3c20*/  ISETP.NE.U32.AND P1, PT, R12.reuse, R16, PT ;  /* 0x000000100c00720c */ /* 0x040fe40003f25070 */
[C---:B------:R-:W-:Y:S02]  /*3c30*/  ISETP.NE.U32.AND P3, PT, R12.reuse, R18, PT ;  /* 0x000000120c00720c */ /* 0x040fe40003f65070 */
[----:B------:R-:W-:-:S02]  /*3c40*/  ISETP.NE.U32.AND P2, PT, R12, R24, PT ;  /* 0x000000180c00720c */ /* 0x000fc40003f45070 */
[C---:B------:R-:W-:Y:S02]  /*3c50*/  ISETP.NE.AND.EX P4, PT, R13.reuse, R69, PT, P4 ;  /* 0x000000450d00720c */ /* 0x040fe40003f85340 */
[C---:B------:R-:W-:Y:S02]  /*3c60*/  ISETP.NE.AND.EX P0, PT, R13.reuse, R71, PT, P0 ;  /* 0x000000470d00720c */ /* 0x040fe40003f05300 */
[C---:B------:R-:W-:Y:S02]  /*3c70*/  ISETP.NE.AND.EX P1, PT, R13.reuse, R17, PT, P1 ;  /* 0x000000110d00720c */ /* 0x040fe40003f25310 */
[C---:B------:R-:W-:Y:S02]  /*3c80*/  ISETP.NE.AND.EX P3, PT, R13.reuse, R19, PT, P3 ;  /* 0x000000130d00720c */ /* 0x040fe40003f65330 */
[----:B------:R-:W-:Y:S02]  /*3c90*/  ISETP.NE.AND.EX P2, PT, R13, R25, PT, P2 ;  /* 0x000000190d00720c */ /* 0x000fe40003f45320 */
[----:B------:R-:W-:-:S02]  /*3ca0*/  SEL R37, RZ, 0x1, P4 ;  /* 0x00000001ff257807 */ /* 0x000fc40002000000 */
[C---:B------:R-:W-:Y:S02]  /*3cb0*/  ISETP.NE.U32.AND P4, PT, R12.reuse, R26, PT ;  /* 0x0000001a0c00720c */ /* 0x040fe40003f85070 */
[----:B------:R-:W-:Y:S02]  /*3cc0*/  SEL R35, RZ, 0x1, P0 ;  /* 0x00000001ff237807 */ /* 0x000fe40000000000 */
[----:B------:R-:W-:Y:S02]  /*3cd0*/  SEL R36, RZ, 0x1, P1 ;  /* 0x00000001ff247807 */ /* 0x000fe40000800000 */
[----:B------:R-:W-:Y:S02]  /*3ce0*/  SEL R31, RZ, 0x1, P3 ;  /* 0x00000001ff1f7807 */ /* 0x000fe40001800000 */
[----:B------:R-:W-:Y:S02]  /*3cf0*/  SEL R34, RZ, 0x1, P2 ;  /* 0x00000001ff227807 */ /* 0x000fe40001000000 */
[----:B------:R-:W-:-:S02]  /*3d00*/  ISETP.NE.U32.AND P0, PT, R12, R20, PT ;  /* 0x000000140c00720c */ /* 0x000fc40003f05070 */
[C---:B------:R-:W-:Y:S02]  /*3d10*/  ISETP.NE.U32.AND P1, PT, R12.reuse, R22, PT ;  /* 0x000000160c00720c */ /* 0x040fe40003f25070 */
[C---:B------:R-:W-:Y:S02]  /*3d20*/  ISETP.NE.U32.AND P3, PT, R12.reuse, R4, PT ;  /* 0x000000040c00720c */ /* 0x040fe40003f65070 */
[----:B------:R-:W-:Y:S02]  /*3d30*/  ISETP.NE.U32.AND P2, PT, R12, R6, PT ;  /* 0x000000060c00720c */ /* 0x000fe40003f45070 */
[C---:B------:R-:W-:Y:S02]  /*3d40*/  ISETP.NE.AND.EX P4, PT, R13.reuse, R27, PT, P4 ;  /* 0x0000001b0d00720c */ /* 0x040fe40003f85340 */
[C---:B------:R-:W-:Y:S02]  /*3d50*/  ISETP.NE.AND.EX P0, PT, R13.reuse, R21, PT, P0 ;  /* 0x000000150d00720c */ /* 0x040fe40003f05300 */
[----:B------:R-:W-:-:S02]  /*3d60*/  ISETP.NE.AND.EX P1, PT, R13, R23, PT, P1 ;  /* 0x000000170d00720c */ /* 0x000fc40003f25310 */
[C---:B------:R-:W-:Y:S02]  /*3d70*/  ISETP.NE.AND.EX P3, PT, R13.reuse, R5, PT, P3 ;  /* 0x000000050d00720c */ /* 0x040fe40003f65330 */
[----:B------:R-:W-:Y:S02]  /*3d80*/  ISETP.NE.AND.EX P2, PT, R13, R7, PT, P2 ;  /* 0x000000070d00720c */ /* 0x000fe40003f45320 */
        /* <DEDUP_REMOVED lines=16> */
[----:B------:R-:W-:Y:S02]  /*3e90*/  IADD3.X R64, PT, PT, RZ, R64, RZ, P6, P5 ;  /* 0x00000040ff407210 */ /* 0x000fe400037ea4ff */
[----:B------:R-:W-:Y:S02]  /*3ea0*/  ISETP.NE.U32.AND P4, PT, R14, R26, PT ;  /* 0x0000001a0e00720c */ /* 0x000fe40003f85070 */
[----:B------:R-:W-:Y:S02]  /*3eb0*/  IADD3 R52, P6, P5, R52, R40, R43 ;  /* 0x0000002834347210 */ /* 0x000fe40007dde02b */
        /* <DEDUP_REMOVED lines=16> */
[C---:B------:R-:W-:Y:S02]  /*3fc0*/  ISETP.NE.U32.AND P0, PT, R8.reuse, R70, PT ;  /* 0x000000460800720c */ /* 0x040fe40003f05070 */
[----:B------:R-:W-:Y:S02]  /*3fd0*/  ISETP.NE.AND.EX P4, PT, R9, R69, PT, P4 ;  /* 0x000000450900720c */ /* 0x000fe40003f85340 */
[----:B------:R-:W-:Y:S02]  /*3fe0*/  SEL R54, RZ, 0x1, P1 ;  /* 0x00000001ff367807 */ /* 0x000fe40000800000 */
[----:B------:R-:W-:Y:S02]  /*3ff0*/  ISETP.NE.U32.AND P1, PT, R8, R16, PT ;  /* 0x000000100800720c */ /* 0x000fe40003f25070 */
[----:B------:R-:W-:-:S02]  /*4000*/  SEL R59, RZ, 0x1, P3 ;  /* 0x00000001ff3b7807 */ /* 0x000fc40001800000 */
[C---:B------:R-:W-:Y:S02]  /*4010*/  ISETP.NE.U32.AND P3, PT, R8.reuse, R18, PT ;  /* 0x000000120800720c */ /* 0x040fe40003f65070 */
[----:B------:R-:W-:Y:S02]  /*4020*/  ISETP.NE.AND.EX P0, PT, R9, R71, PT, P0 ;  /* 0x000000470900720c */ /* 0x000fe40003f05300 */
[----:B------:R-:W-:Y:S02]  /*4030*/  SEL R57, RZ, 0x1, P4 ;  /* 0x00000001ff397807 */ /* 0x000fe40002000000 */
[----:B------:R-:W-:Y:S02]  /*4040*/  IADD3.X R64, PT, PT, RZ, R64, RZ, P6, P5 ;  /* 0x00000040ff407210 */ /* 0x000fe400037ea4ff */
[----:B------:R-:W-:Y:S02]  /*4050*/  ISETP.NE.U32.AND P4, PT, R8, R24, PT ;  /* 0x000000180800720c */ /* 0x000fe40003f85070 */
[----:B------:R-:W-:-:S02]  /*4060*/  IADD3 R53, P5, P6, R48, R52, R53 ;  /* 0x0000003430357210 */ /* 0x000fc40007ebe035 */
[C---:B------:R-:W-:Y:S02]  /*4070*/  ISETP.NE.AND.EX P1, PT, R9.reuse, R17, PT, P1 ;  /* 0x000000110900720c */ /* 0x040fe40003f25310 */
[----:B------:R-:W-:Y:S02]  /*4080*/  SEL R52, RZ, 0x1, P0 ;  /* 0x00000001ff347807 */ /* 0x000fe40000000000 */
[C---:B------:R-:W-:Y:S02]  /*4090*/  ISETP.NE.AND.EX P3, PT, R9.reuse, R19, PT, P3 ;  /* 0x000000130900720c */ /* 0x040fe40003f65330 */
[----:B------:R-:W-:Y:S02]  /*40a0*/  ISETP.NE.U32.AND P0, PT, R8, R26, PT ;  /* 0x0000001a0800720c */ /* 0x000fe40003f05070 */
[----:B------:R-:W-:Y:S02]  /*40b0*/  ISETP.NE.AND.EX P4, PT, R9, R25, PT, P4 ;  /* 0x000000190900720c */ /* 0x000fe40003f85340 */
[----:B------:R-:W-:-:S02]  /*40c0*/  SEL R55, RZ, 0x1, P1 ;  /* 0x00000001ff377807 */ /* 0x000fc40000800000 */
[----:B------:R-:W-:Y:S02]  /*40d0*/  ISETP.NE.U32.AND P1, PT, R8, R20, PT ;  /* 0x000000140800720c */ /* 0x000fe40003f25070 */
[----:B------:R-:W-:Y:S02]  /*40e0*/  SEL R14, RZ, 0x1, P3 ;  /* 0x00000001ff0e7807 */ /* 0x000fe40001800000 */
[----:B------:R-:W-:Y:S02]  /*40f0*/  SEL R48, RZ, 0x1, P2 ;  /* 0x00000001ff307807 */ /* 0x000fe40001000000 */
[----:B------:R-:W-:Y:S02]  /*4100*/  IADD3 R62, P3, P2, R51, R53, R50 ;  /* 0x00000035333e7210 */ /* 0x000fe40007a7e032 */
[----:B------:R-:W-:Y:S02]  /*4110*/  ISETP.NE.AND.EX P0, PT, R9, R27, PT, P0 ;  /* 0x0000001b0900720c */ /* 0x000fe40003f05300 */
[----:B------:R-:W-:-:S02]  /*4120*/  SEL R53, RZ, 0x1, P4 ;  /* 0x00000001ff357807 */ /* 0x000fc40002000000 */
[C---:B------:R-:W-:Y:S02]  /*4130*/  ISETP.NE.U32.AND P4, PT, R8.reuse, R22, PT ;  /* 0x000000160800720c */ /* 0x040fe40003f85070 */
[C---:B------:R-:W-:Y:S02]  /*4140*/  ISETP.NE.AND.EX P1, PT, R9.reuse, R21, PT, P1 ;  /* 0x000000150900720c */ /* 0x040fe40003f25310 */
[----:B------:R-:W-:Y:S02]  /*4150*/  SEL R50, RZ, 0x1, P0 ;  /* 0x00000001ff327807 */ /* 0x000fe40000000000 */
[----:B------:R-:W-:Y:S02]  /*4160*/  ISETP.NE.U32.AND P0, PT, R8, R4, PT ;  /* 0x000000040800720c */ /* 0x000fe40003f05070 */
[----:B------:R-:W-:Y:S02]  /*4170*/  ISETP.NE.AND.EX P4, PT, R9, R23, PT, P4 ;  /* 0x000000170900720c */ /* 0x000fe40003f85340 */
[----:B------:R-:W-:-:S02]  /*4180*/  SEL R51, RZ, 0x1, P1 ;  /* 0x00000001ff337807 */ /* 0x000fc40000800000 */
[----:B------:R-:W-:Y:S02]  /*4190*/  ISETP.NE.U32.AND P1, PT, R8, R6, PT ;  /* 0x000000060800720c */ /* 0x000fe40003f25070 */
[C---:B------:R-:W-:Y:S02]  /*41a0*/  ISETP.NE.AND.EX P0, PT, R9.reuse, R5, PT, P0 ;  /* 0x000000050900720c */ /* 0x040fe40003f05300 */
[----:B------:R-:W-:Y:S02]  /*41b0*/  SEL R8, RZ, 0x1, P4 ;  /* 0x00000001ff087807 */ /* 0x000fe40002000000 */
[----:B------:R-:W-:Y:S02]  /*41c0*/  ISETP.NE.U32.AND P4, PT, R10, R68, PT ;  /* 0x000000440a00720c */ /* 0x000fe40003f85070 */
[----:B------:R-:W-:Y:S02]  /*41d0*/  ISETP.NE.AND.EX P1, PT, R9, R7, PT, P1 ;  /* 0x000000070900720c */ /* 0x000fe40003f25310 */
[----:B------:R-:W-:-:S02]  /*41e0*/  IADD3.X R64, PT, PT, RZ, R64, RZ, P5, P6 ;  /* 0x00000040ff407210 */ /* 0x000fc40002fec4ff */
[----:B------:R-:W-:Y:S02]  /*41f0*/  SEL R9, RZ, 0x1, P0 ;  /* 0x00000001ff097807 */ /* 0x000fe40000000000 */
[----:B------:R-:W-:Y:S02]  /*4200*/  IADD3 R60, P5, P6, R63, R62, R60 ;  /* 0x0000003e3f3c7210 */ /* 0x000fe40007ebe03c */
[----:B------:R-:W-:Y:S02]  /*4210*/  ISETP.NE.U32.AND P0, PT, R10, R70, PT ;  /* 0x000000460a00720c */ /* 0x000fe40003f05070 */
[C---:B------:R-:W-:Y:S02]  /*4220*/  ISETP.NE.AND.EX P4, PT, R11.reuse, R69, PT, P4 ;  /* 0x000000450b00720c */ /* 0x040fe40003f85340 */
[----:B------:R-:W-:Y:S02]  /*4230*/  IADD3.X R63, PT, PT, RZ, R64, RZ, P3, P2 ;  /* 0x00000040ff3f7210 */ /* 0x000fe40001fe44ff */
[----:B------:R-:W-:-:S02]  /*4240*/  ISETP.NE.AND.EX P0, PT, R11, R71, PT, P0 ;  /* 0x000000470b00720c */ /* 0x000fc40003f05300 */
[----:B------:R-:W-:Y:S02]  /*4250*/  IADD3 R61, P3, P2, R61, R60, R58 ;  /* 0x0000003c3d3d7210 */ /* 0x000fe40007a7e03a */
[----:B------:R-:W-:Y:S02]  /*4260*/  SEL R60, RZ, 0x1, P4 ;  /* 0x00000001ff3c7807 */ /* 0x000fe40002000000 */
[C---:B------:R-:W-:Y:S02]  /*4270*/  ISETP.NE.U32.AND P4, PT, R10.reuse, R16, PT ;  /* 0x000000100a00720c */ /* 0x040fe40003f85070 */
[----:B------:R-:W-:Y:S02]  /*4280*/  SEL R58, RZ, 0x1, P0 ;  /* 0x00000001ff3a7807 */ /* 0x000fe40000000000 */
[----:B------:R-:W-:Y:S02]  /*4290*/  ISETP.NE.U32.AND P0, PT, R10, R18, PT ;  /* 0x000000120a00720c */ /* 0x000fe40003f05070 */
[----:B------:R-:W-:-:S02]  /*42a0*/  ISETP.NE.AND.EX P4, PT, R11, R17, PT, P4 ;  /* 0x000000110b00720c */ /* 0x000fc40003f85340 */
[----:B------:R-:W-:Y:S02]  /*42b0*/  IADD3.X R63, PT, PT, RZ, R63, RZ, P5, P6 ;  /* 0x0000003fff3f7210 */ /* 0x000fe40002fec4ff */
[----:B------:R-:W-:Y:S02]  /*42c0*/  ISETP.NE.AND.EX P0, PT, R11, R19, PT, P0 ;  /* 0x000000130b00720c */ /* 0x000fe40003f05300 */
[----:B------:R-:W-:Y:S02]  /*42d0*/  IADD3 R62, P5, P6, R33, R61, R2 ;  /* 0x0000003d213e7210 */ /* 0x000fe40007ebe002 */
[----:B------:R-:W-:Y:S02]  /*42e0*/  SEL R33, RZ, 0x1, P4 ;  /* 0x00000001ff217807 */ /* 0x000fe40002000000 */
[----:B------:R-:W-:Y:S02]  /*42f0*/  ISETP.NE.U32.AND P4, PT, R10, R24, PT ;  /* 0x000000180a00720c */ /* 0x000fe40003f85070 */
[----:B------:R-:W-:-:S02]  /*4300*/  SEL R2, RZ, 0x1, P0 ;  /* 0x00000001ff027807 */ /* 0x000fc40000000000 */
[----:B------:R-:W-:Y:S02]  /*4310*/  ISETP.NE.U32.AND P0, PT, R10, R26, PT ;  /* 0x0000001a0a00720c */ /* 0x000fe40003f05070 */
[C---:B------:R-:W-:Y:S02]  /*4320*/  ISETP.NE.AND.EX P4, PT, R11.reuse, R25, PT, P4 ;  /* 0x000000190b00720c */ /* 0x040fe40003f85340 */
[----:B------:R-:W-:Y:S02]  /*4330*/  IADD3.X R63, PT, PT, RZ, R63, RZ, P3, P2 ;  /* 0x0000003fff3f7210 */ /* 0x000fe40001fe44ff */
[----:B------:R-:W-:Y:S02]  /*4340*/  ISETP.NE.AND.EX P0, PT, R11, R27, PT, P0 ;  /* 0x0000001b0b00720c */ /* 0x000fe40003f05300 */
[----:B------:R-:W-:Y:S02]  /*4350*/  IADD3 R62, P3, P2, R29, R62, R0 ;  /* 0x0000003e1d3e7210 */ /* 0x000fe40007a7e000 */
[----:B------:R-:W-:-:S02]  /*4360*/  SEL R29, RZ, 0x1, P4 ;  /* 0x00000001ff1d7807 */ /* 0x000fc40002000000 */
[----:B------:R-:W-:Y:S02]  /*4370*/  ISETP.NE.U32.AND P4, PT, R10, R20, PT ;  /* 0x000000140a00720c */ /* 0x000fe40003f85070 */
[----:B------:R-:W-:Y:S02]  /*4380*/  SEL R0, RZ, 0x1, P0 ;  /* 0x00000001ff007807 */ /* 0x000fe40000000000 */
[----:B------:R-:W-:Y:S02]  /*4390*/  SEL R61, RZ, 0x1, P1 ;  /* 0x00000001ff3d7807 */ /* 0x000fe40000800000 */
[----:B------:R-:W-:Y:S02]  /*43a0*/  IADD3 R3, P1, P0, R3, R62, R28 ;  /* 0x0000003e03037210 */ /* 0x000fe4000783e01c */
[----:B------:R-:W-:Y:S02]  /*43b0*/  ISETP.NE.AND.EX P4, PT, R11, R21, PT, P4 ;  /* 0x000000150b00720c */ /* 0x000fe40003f85340 */
[----:B------:R-:W-:-:S02]  /*43c0*/  IADD3.X R28, PT, PT, RZ, R63, RZ, P5, P6 ;  /* 0x0000003fff1c7210 */ /* 0x000fc40002fec4ff */
[----:B------:R-:W-:Y:S02]  /*43d0*/  IADD3 R32, P5, P6, R41, R3, R32 ;  /* 0x0000000329207210 */ /* 0x000fe40007ebe020 */
[----:B------:R-:W-:Y:S02]  /*43e0*/  SEL R3, RZ, 0x1, P4 ;  /* 0x00000001ff037807 */ /* 0x000fe40002000000 */
[----:B------:R-:W-:Y:S02]  /*43f0*/  ISETP.NE.U32.AND P4, PT, R10, R22, PT ;  /* 0x000000160a00720c */ /* 0x000fe40003f85070 */
[----:B------:R-:W-:Y:S02]  /*4400*/  IADD3.X R28, PT, PT, RZ, R28, RZ, P3, P2 ;  /* 0x0000001cff1c7210 */ /* 0x000fe40001fe44ff */
[----:B------:R-:W-:Y:S02]  /*4410*/  IADD3 R38, P2, P3, R39, R32, R38 ;  /* 0x0000002027267210 */ /* 0x000fe40007b5e026 */
[----:B------:R-:W-:-:S02]  /*4420*/  ISETP.NE.AND.EX P4, PT, R11, R23, PT, P4 ;  /* 0x000000170b00720c */ /* 0x000fc40003f85340 */
[----:B------:R-:W-:Y:S02]  /*4430*/  IADD3.X R32, PT, PT, RZ, R28, RZ, P1, P0 ;  /* 0x0000001cff207210 */ /* 0x000fe40000fe04ff */
[----:B------:R-:W-:Y:S02]  /*4440*/  IADD3 R30, P0, P1, R37, R38, R30 ;  /* 0x00000026251e7210 */ /* 0x000fe4000791e01e */
[----:B------:R-:W-:Y:S02]  /*4450*/  SEL R28, RZ, 0x1, P4 ;  /* 0x00000001ff1c7807 */ /* 0x000fe40002000000 */
[----:B------:R-:W-:Y:S02]  /*4460*/  ISETP.NE.U32.AND P4, PT, R10, R4, PT ;  /* 0x000000040a00720c */ /* 0x000fe40003f85070 */
[----:B------:R-:W-:Y:S02]  /*4470*/  IADD3.X R32, PT, PT, RZ, R32, RZ, P5, P6 ;  /* 0x00000020ff207210 */ /* 0x000fe40002fec4ff */
[----:B------:R-:W-:-:S02]  /*4480*/  IADD3 R35, P6, P5, R36, R30, R35 ;  /* 0x0000001e24237210 */ /* 0x000fc40007dde023 */
[----:B------:R-:W-:Y:S02]  /*4490*/  ISETP.NE.AND.EX P4, PT, R11, R5, PT, P4 ;  /* 0x000000050b00720c */ /* 0x000fe40003f85340 */
[----:B------:R-:W-:Y:S02]  /*44a0*/  IADD3.X R30, PT, PT, RZ, R32, RZ, P2, P3 ;  /* 0x00000020ff1e7210 */ /* 0x000fe400017e64ff */
[----:B------:R-:W-:Y:S02]  /*44b0*/  IADD3 R34, P3, P2, R34, R35, R31 ;  /* 0x0000002322227210 */ /* 0x000fe40007a7e01f */
[----:B------:R-:W-:Y:S02]  /*44c0*/  SEL R31, RZ, 0x1, P4 ;  /* 0x00000001ff1f7807 */ /* 0x000fe40002000000 */
[----:B------:R-:W-:Y:S02]  /*44d0*/  ISETP.NE.U32.AND P4, PT, R10, R6, PT ;  /* 0x000000060a00720c */ /* 0x000fe40003f85070 */
[----:B------:R-:W-:-:S02]  /*44e0*/  IADD3.X R10, PT, PT, RZ, R30, RZ, P0, P1 ;  /* 0x0000001eff0a7210 */ /* 0x000fc400007e24ff */
[----:B------:R-:W-:Y:S02]  /*44f0*/  ISETP.NE.AND.EX P4, PT, R11, R7, PT, P4 ;  /* 0x000000070b00720c */ /* 0x000fe40003f85340 */
[----:B------:R-:W-:Y:S02]  /*4500*/  IADD3 R46, P0, P1, R49, R34, R46 ;  /* 0x00000022312e7210 */ /* 0x000fe4000791e02e */
[----:B------:R-:W-:Y:S02]  /*4510*/  IADD3.X R11, PT, PT, RZ, R10, RZ, P6, P5 ;  /* 0x0000000aff0b7210 */ /* 0x000fe400037ea4ff */
[----:B------:R-:W-:Y:S02]  /*4520*/  SEL R10, RZ, 0x1, P4 ;  /* 0x00000001ff0a7807 */ /* 0x000fe40002000000 */
[----:B------:R-:W-:Y:S02]  /*4530*/  IADD3 R12, P5, P6, R47, R46, R12 ;  /* 0x0000002e2f0c7210 */ /* 0x000fe40007ebe00c */
[----:B------:R-:W-:-:S02]  /*4540*/  ISETP.NE.U32.AND P4, PT, R72, R68, PT ;  /* 0x000000444800720c */ /* 0x000fc40003f85070 */
[----:B------:R-:W-:Y:S02]  /*4550*/  IADD3.X R11, PT, PT, RZ, R11, RZ, P3, P2 ;  /* 0x0000000bff0b7210 */ /* 0x000fe40001fe44ff */
[----:B------:R-:W-:Y:S02]  /*4560*/  IADD3 R44, P2, P3, R45, R12, R44 ;  /* 0x0000000c2d2c7210 */ /* 0x000fe40007b5e02c */
[----:B------:R-:W-:Y:S02]  /*4570*/  ISETP.NE.AND.EX P4, PT, R73, R69, PT, P4 ;  /* 0x000000454900720c */ /* 0x000fe40003f85340 */
[----:B------:R-:W-:Y:S02]  /*4580*/  IADD3.X R12, PT, PT, RZ, R11, RZ, P0, P1 ;  /* 0x0000000bff0c7210 */ /* 0x000fe400007e24ff */
[----:B------:R-:W-:Y:S02]  /*4590*/  IADD3 R13, P1, P0, R42, R44, R13 ;  /* 0x0000002c2a0d7210 */ /* 0x000fe4000783e00d */
[----:B------:R-:W-:-:S02]  /*45a0*/  SEL R11, RZ, 0x1, P4 ;  /* 0x00000001ff0b7807 */ /* 0x000fc40002000000 */
[----:B------:R-:W-:Y:S02]  /*45b0*/  ISETP.NE.U32.AND P4, PT, R72, R70, PT ;  /* 0x000000464800720c */ /* 0x000fe40003f85070 */
[----:B------:R-:W-:Y:S02]  /*45c0*/  IADD3.X R12, PT, PT, RZ, R12, RZ, P5, P6 ;  /* 0x0000000cff0c7210 */ /* 0x000fe40002fec4ff */
[----:B------:R-:W-:Y:S02]  /*45d0*/  IADD3 R40, P6, P5, R43, R13, R40 ;  /* 0x0000000d2b287210 */ /* 0x000fe40007dde028 */
[----:B------:R-:W-:Y:S02]  /*45e0*/  ISETP.NE.AND.EX P4, PT, R73, R71, PT, P4 ;  /* 0x000000474900720c */ /* 0x000fe40003f85340 */
[----:B------:R-:W-:Y:S02]  /*45f0*/  IADD3.X R12, PT, PT, RZ, R12, RZ, P2, P3 ;  /* 0x0000000cff0c7210 */ /* 0x000fe400017e64ff */
[----:B------:R-:W-:-:S02]  /*4600*/  IADD3 R56, P2, P3, R56, R40, R15 ;  /* 0x0000002838387210 */ /* 0x000fc40007b5e00f */
[----:B------:R-:W-:Y:S02]  /*4610*/  SEL R15, RZ, 0x1, P4 ;  /* 0x00000001ff0f7807 */ /* 0x000fe40002000000 */
[----:B------:R-:W-:Y:S02]  /*4620*/  ISETP.NE.U32.AND P4, PT, R72, R16, PT ;  /* 0x000000104800720c */ /* 0x000fe40003f85070 */
[----:B------:R-:W-:Y:S02]  /*4630*/  IADD3.X R16, PT, PT, RZ, R12, RZ, P1, P0 ;  /* 0x0000000cff107210 */ /* 0x000fe40000fe04ff */
[----:B------:R-:W-:Y:S02]  /*4640*/  ISETP.NE.AND.EX P4, PT, R73, R17, PT, P4 ;  /* 0x000000114900720c */ /* 0x000fe40003f85340 */
[----:B------:R-:W-:Y:S02]  /*4650*/  IADD3 R54, P0, P1, R59, R56, R54 ;  /* 0x000000383b367210 */ /* 0x000fe4000791e036 */
[----:B------:R-:W-:-:S02]  /*4660*/  IADD3.X R16, PT, PT, RZ, R16, RZ, P6, P5 ;  /* 0x00000010ff107210 */ /* 0x000fc400037ea4ff */
[----:B------:R-:W-:Y:S02]  /*4670*/  SEL R12, RZ, 0x1, P4 ;  /* 0x00000001ff0c7807 */ /* 0x000fe40002000000 */
[----:B------:R-:W-:Y:S02]  /*4680*/  IADD3 R48, P5, P6, R57, R54, R48 ;  /* 0x0000003639307210 */ /* 0x000fe40007ebe030 */
        /* <DEDUP_REMOVED lines=16> */
[----:B------:R-:W-:Y:S02]  /*4790*/  IADD3 R60, P0, P1, R60, R9, R61 ;  /* 0x000000093c3c7210 */ /* 0x000fe4000791e03d */
[----:B------:R-:W-:Y:S02]  /*47a0*/  ISETP.NE.AND.EX P4, PT, R73, R27, PT, P4 ;  /* 0x0000001b4900720c */ /* 0x000fe40003f85340 */
[----:B------:R-:W-:Y:S02]  /*47b0*/  IADD3.X R14, PT, PT, RZ, R14, RZ, P5, P6 ;  /* 0x0000000eff0e7210 */ /* 0x000fe40002fec4ff */
[----:B------:R-:W-:Y:S02]  /*47c0*/  IADD3 R33, P6, P5, R33, R60, R58 ;  /* 0x0000003c21217210 */ /* 0x000fe40007dde03a */
[----:B------:R-:W-:Y:S02]  /*47d0*/  SEL R9, RZ, 0x1, P4 ;  /* 0x00000001ff097807 */ /* 0x000fe40002000000 */
        /* <DEDUP_REMOVED lines=9> */
[----:B------:R-:W-:Y:S02]  /*4870*/  ISETP.NE.AND.EX P4, PT, R73, R23, PT, P4 ;  /* 0x000000174900720c */ /* 0x000fe40003f85340 */
[----:B------:R-:W-:Y:S02]  /*4880*/  IADD3 R28, P5, P6, R31, R0, R28 ;  /* 0x000000001f1c7210 */ /* 0x000fe40007ebe01c */
[----:B------:R-:W-:Y:S02]  /*4890*/  IADD3.X R3, PT, PT, RZ, R3, RZ, P3, P2 ;  /* 0x00000003ff037210 */ /* 0x000fe40001fe44ff */
[----:B------:R-:W-:-:S02]  /*48a0*/  SEL R0, RZ, 0x1, P4 ;  /* 0x00000001ff007807 */ /* 0x000fc40002000000 */
[----:B------:R-:W-:Y:S02]  /*48b0*/  ISETP.NE.U32.AND P4, PT, R72, R4, PT ;  /* 0x000000044800720c */ /* 0x000fe40003f85070 */
[----:B------:R-:W-:Y:S02]  /*48c0*/  IADD3 R10, P2, P3, R11, R28, R10 ;  /* 0x0000001c0b0a7210 */ /* 0x000fe40007b5e00a */
        /* <DEDUP_REMOVED lines=9> */
[----:B------:R-:W-:Y:S01]  /*4960*/  ISETP.NE.AND.EX P4, PT, R73, R7, PT, P4 ;  /* 0x000000074900720c */ /* 0x000fe20003f85340 */
[----:B------:R-:W1:Y:S01]  /*4970*/  S2R R9, SR_TID.X ;  /* 0x0000000000097919 */ /* 0x000e620000002100 */
[----:B------:R-:W-:Y:S01]  /*4980*/  IADD3.X R5, PT, PT, RZ, R5, RZ, P1, P0 ;  /* 0x00000005ff057210 */ /* 0x000fe20000fe04ff */
[----:B------:R-:W-:Y:S01]  /*4990*/  IMAD.MOV.U32 R7, RZ, RZ, -0x1 ;  /* 0xffffffffff077424 */ /* 0x000fe200078e00ff */
[----:B------:R-:W-:-:S02]  /*49a0*/  IADD3 R3, P0, P1, R3, R2, R0 ;  /* 0x0000000203037210 */ /* 0x000fc4000791e000 */
[----:B------:R-:W-:Y:S02]  /*49b0*/  SEL R4, RZ, 0x1, P4 ;  /* 0x00000001ff047807 */ /* 0x000fe40002000000 */
[----:B------:R-:W-:Y:S02]  /*49c0*/  IADD3.X R5, PT, PT, RZ, R5, RZ, P6, P5 ;  /* 0x00000005ff057210 */ /* 0x000fe400037ea4ff */
[----:B------:R-:W-:Y:S02]  /*49d0*/  IADD3 R4, P4, PT, R4, R3, RZ ;  /* 0x0000000304047210 */ /* 0x000fe40007f9e0ff */
[----:B------:R-:W1:Y:S01]  /*49e0*/  LDC.64 R2, c[0x0][0x398] ;  /* 0x0000e600ff027b82 */ /* 0x000e620000000a00 */
[----:B------:R-:W-:Y:S02]  /*49f0*/  IADD3.X R5, PT, PT, RZ, R5, RZ, P2, P3 ;  /* 0x00000005ff057210 */ /* 0x000fe400017e64ff */
[----:B------:R-:W-:Y:S02]  /*4a00*/  VIADD R0, R4, 0xffffffff ;  /* 0xffffffff04007836 */ /* 0x000fe40000000000 */
[----:B------:R-:W-:-:S02]  /*4a10*/  IADD3.X R5, PT, PT, RZ, R5, RZ, P0, P1 ;  /* 0x00000005ff057210 */ /* 0x000fc400007e24ff */
[----:B------:R-:W-:Y:S02]  /*4a20*/  ISETP.NE.U32.AND P0, PT, R4, RZ, PT ;  /* 0x000000ff0400720c */ /* 0x000fe40003f05070 */
[----:B------:R-:W-:Y:S01]  /*4a30*/  SHF.L.U32 R0, R7, R0, RZ ;  /* 0x0000000007007219 */ /* 0x000fe200000006ff */
[----:B------:R-:W-:Y:S02]  /*4a40*/  IMAD.MOV.U32 R7, RZ, RZ, 0x1 ;  /* 0x00000001ff077424 */ /* 0x000fe400078e00ff */
[----:B------:R-:W-:Y:S01]  /*4a50*/  IMAD.X R4, RZ, RZ, R5, P4 ;  /* 0x000000ffff047224 */ /* 0x000fe200020e0605 */
[----:B------:R-:W-:-:S04]  /*4a60*/  LOP3.LUT R0, RZ, R0, RZ, 0x33, !PT ;  /* 0x00000000ff007212 */ /* 0x000fc800078e33ff */
[----:B------:R-:W-:Y:S02]  /*4a70*/  SHF.L.U32 R0, R7, R0, RZ ;  /* 0x0000000007007219 */ /* 0x000fe400000006ff */
[----:B------:R-:W-:Y:S02]  /*4a80*/  ISETP.NE.AND.EX P0, PT, R4, RZ, PT, P0 ;  /* 0x000000ff0400720c */ /* 0x000fe40003f05300 */
[----:B------:R-:W-:Y:S02]  /*4a90*/  SHF.R.S32.HI R5, RZ, 0x1f, R0 ;  /* 0x0000001fff057819 */ /* 0x000fe40000011400 */
[----:B------:R-:W-:Y:S01]  /*4aa0*/  SEL R4, R0, RZ, P0 ;  /* 0x000000ff00047207 */ /* 0x000fe20000000000 */
[----:B-1----:R-:W-:Y:S01]  /*4ab0*/  IMAD.WIDE.U32 R2, R9, 0x8, R2 ;  /* 0x0000000809027825 */ /* 0x002fe200078e0002 */
[----:B------:R-:W-:-:S05]  /*4ac0*/  SEL R5, R5, RZ, P0 ;  /* 0x000000ff05057207 */ /* 0x000fca0000000000 */
[----:B------:R-:W-:Y:S01]  /*4ad0*/  STG.E.64 desc[UR4][R2.64], R4 ;  /* 0x0000000402007986 */ /* 0x000fe2000c101b04 */
[----:B------:R-:W-:Y:S05]  /*4ae0*/  EXIT ;  /* 0x000000000000794d */ /* 0x000fea0003800000 */
.L_x_29:
        /* <DEDUP_REMOVED lines=9> */
.L_x_31:


//--------------------- .nv.shared.reserved.0     --------------------------
	.section	.nv.shared.reserved.0,"aw",@nobits
	.weak		__nv_reservedSMEM_offset_0_alias
	.size		__nv_reservedSMEM_offset_0_alias, 0, 64
	.other		__nv_reservedSMEM_offset_0_alias,@"STO_CUDA_RESERVED_SHARED STV_DEFAULT"
__nv_reservedSMEM_offset_0_alias:
	.zero		0
	.zero		64


//--------------------- .nv.constant0._Z6reducemPKmPm --------------------------
	.section	.nv.constant0._Z6reducemPKmPm,"a",@progbits
	.sectionflags	@""
	.align	4
.nv.constant0._Z6reducemPKmPm:
	.zero		920


//--------------------- .nv.constant0._Z10matchCardsmPKmPKcPm --------------------------
	.section	.nv.constant0._Z10matchCardsmPKmPKcPm,"a",@progbits
	.sectionflags	@""
	.align	4
.nv.constant0._Z10matchCardsmPKmPKcPm:
	.zero		928


//--------------------- SYMBOLS --------------------------

	.type		.nv.reservedSmem.offset0,@object
	.size		.nv.reservedSmem.offset0,0x4
